// auto-generated by cutlass_sweep.gemm — config: {"arch": "sm_90", "cluster_m": 4, "cluster_n": 2, "dtype": "fp16", "dtype_b": "fp16", "layout": "nt", "stages": 4, "tile_k": 64, "tile_m": 128, "tile_n": 128}
#include "cutlass/cutlass.h"
#include "cutlass/gemm/collective/collective_builder.hpp"
#include "cutlass/gemm/device/gemm_universal_adapter.h"
#include "cutlass/gemm/kernel/gemm_universal.hpp"
#include "cutlass/epilogue/collective/collective_builder.hpp"

using ElemA = cutlass::half_t;
using ElemB = cutlass::half_t;
using ElemCD = cutlass::half_t;
using Acc  = float;
using TileShape    = cute::Shape<cute::_128, cute::_128, cute::_64>;
using ClusterShape = cute::Shape<cute::_4, cute::_2, cute::_1>;

using CollectiveEpilogue = typename cutlass::epilogue::collective::CollectiveBuilder<
    cutlass::arch::Sm90, cutlass::arch::OpClassTensorOp,
    TileShape, ClusterShape,
    cutlass::epilogue::collective::EpilogueTileAuto,
    Acc, Acc,
    ElemCD, cutlass::layout::RowMajor, 128 / cutlass::sizeof_bits<ElemCD>::value,
    ElemCD, cutlass::layout::RowMajor, 128 / cutlass::sizeof_bits<ElemCD>::value,
    cutlass::epilogue::collective::EpilogueScheduleAuto
  >::CollectiveOp;

using CollectiveMainloop = typename cutlass::gemm::collective::CollectiveBuilder<
    cutlass::arch::Sm90, cutlass::arch::OpClassTensorOp,
    ElemA, cutlass::layout::RowMajor, 128 / cutlass::sizeof_bits<ElemA>::value,
    ElemB, cutlass::layout::ColumnMajor, 128 / cutlass::sizeof_bits<ElemB>::value,
    Acc,
    TileShape, ClusterShape,
    cutlass::gemm::collective::StageCount<4>,
    cutlass::gemm::collective::KernelScheduleAuto
  >::CollectiveOp;

using GemmKernel = cutlass::gemm::kernel::GemmUniversal<
    cute::Shape<int,int,int,int>,
    CollectiveMainloop,
    CollectiveEpilogue
>;
using Gemm = cutlass::gemm::device::GemmUniversalAdapter<GemmKernel>;

// Force the device kernel symbol into the cubin without needing a host main.
auto* _anchor = &cutlass::device_kernel<GemmKernel>;


// ===== COMPILED SASS (sm_90a) =====

	.target	sm_90a

	.elftype	@"ET_EXEC"


//--------------------- .note.nv.tkinfo           --------------------------
	.section	.note.nv.tkinfo,"",@"SHT_NOTE"
	.sectionflags	@"SHF_NOTE_NV_TKINFO"
	.tkinfo
        /*0018*/ 	.word	0x00000002
        /*0030*/ 	.string	""
        /*0030*/ 	.string	"ptxas"
        /*0030*/ 	.string	"Cuda compilation tools, release 13.0, V13.0.88"
        /*0030*/ 	.string	"Build cuda_13.0.r13.0/compiler.36424714_0"
        /*0030*/ 	.string	"-arch sm_90a -m 64 "



//--------------------- .note.nv.cuinfo           --------------------------
	.section	.note.nv.cuinfo,"",@"SHT_NOTE"
	.sectionflags	@"SHF_NOTE_NV_CUINFO"
        /*0018*/ 	.short	0x0002
        /*001a*/ 	.short	0x005a
        /*001c*/ 	.short	0x0082
	.zero		2


//--------------------- .nv.info                  --------------------------
	.section	.nv.info,"",@"SHT_CUDA_INFO"
	.align	4


	//----- nvinfo : EIATTR_REGCOUNT
	.align		4
        /*0000*/ 	.byte	0x04, 0x2f
        /*0002*/ 	.short	(.L_15 - .L_14)
	.align		4
.L_14:
        /*0004*/ 	.word	index@(_ZN7cutlass13device_kernelINS_4gemm6kernel13GemmUniversalIN4cute5tupleIJiiiiEEENS1_10collective13CollectiveMmaINS1_34MainloopSm90TmaGmmaWarpSpecializedILi4ENS5_IJNS4_1CILi4EEENSA_ILi2EEENSA_ILi1EEEEEENS1_35KernelTmaWarpSpecializedCooperativeEEENS5_IJNSA_ILi128EEESH_NSA_ILi64EEEEEENS_6half_tENS5_IJlSD_lEEESK_SL_NS4_8TiledMMAINS4_8MMA_AtomIJNS4_4SM904GMMA26MMA_64x128x16_F32F16F16_SSILNSP_5MajorE0ELSR_0ELNSP_7ScaleInE1ELSS_1EEEEEENS4_6LayoutINS5_IJSC_SD_SD_EEENS5_IJSD_NSA_ILi0EEESX_EEEEENS5_IJNS4_10UnderscoreES10_S10_EEEEENS4_23SM90_TMA_LOAD_MULTICASTENS4_14ComposedLayoutINS4_7SwizzleILi3ELi4ELi3EEENS4_18smem_ptr_flag_bitsILi16EEENSV_INS5_IJNSA_ILi8EEESI_EEENS5_IJSI_SD_EEEEEEEvNS4_8identityES13_S1D_vS1E_EENS_8epilogue10collective6detail29Sm90TmaWarpSpecializedAdapterINS1H_15DefaultEpilogueISK_SL_SL_NS1G_6thread17LinearCombinationISK_Li1EffLNS1L_9ScaleType4KindE0ELNS_15FloatRoundStyleE2ESK_EENS1_15EpilogueDefaultEEEEEvvEEEEvNT_6ParamsE)
        /*0008*/ 	.word	0x000000a8


	//----- nvinfo : EIATTR_FRAME_SIZE
	.align		4
.L_15:
        /*000c*/ 	.byte	0x04, 0x11
        /*000e*/ 	.short	(.L_17 - .L_16)
	.align		4
.L_16:
        /*0010*/ 	.word	index@(_ZN7cutlass13device_kernelINS_4gemm6kernel13GemmUniversalIN4cute5tupleIJiiiiEEENS1_10collective13CollectiveMmaINS1_34MainloopSm90TmaGmmaWarpSpecializedILi4ENS5_IJNS4_1CILi4EEENSA_ILi2EEENSA_ILi1EEEEEENS1_35KernelTmaWarpSpecializedCooperativeEEENS5_IJNSA_ILi128EEESH_NSA_ILi64EEEEEENS_6half_tENS5_IJlSD_lEEESK_SL_NS4_8TiledMMAINS4_8MMA_AtomIJNS4_4SM904GMMA26MMA_64x128x16_F32F16F16_SSILNSP_5MajorE0ELSR_0ELNSP_7ScaleInE1ELSS_1EEEEEENS4_6LayoutINS5_IJSC_SD_SD_EEENS5_IJSD_NSA_ILi0EEESX_EEEEENS5_IJNS4_10UnderscoreES10_S10_EEEEENS4_23SM90_TMA_LOAD_MULTICASTENS4_14ComposedLayoutINS4_7SwizzleILi3ELi4ELi3EEENS4_18smem_ptr_flag_bitsILi16EEENSV_INS5_IJNSA_ILi8EEESI_EEENS5_IJSI_SD_EEEEEEEvNS4_8identityES13_S1D_vS1E_EENS_8epilogue10collective6detail29Sm90TmaWarpSpecializedAdapterINS1H_15DefaultEpilogueISK_SL_SL_NS1G_6thread17LinearCombinationISK_Li1EffLNS1L_9ScaleType4KindE0ELNS_15FloatRoundStyleE2ESK_EENS1_15EpilogueDefaultEEEEEvvEEEEvNT_6ParamsE)
        /*0014*/ 	.word	0x00000000


	//----- nvinfo : EIATTR_MIN_STACK_SIZE
	.align		4
.L_17:
        /*0018*/ 	.byte	0x04, 0x12
        /*001a*/ 	.short	(.L_19 - .L_18)
	.align		4
.L_18:
        /*001c*/ 	.word	index@(_ZN7cutlass13device_kernelINS_4gemm6kernel13GemmUniversalIN4cute5tupleIJiiiiEEENS1_10collective13CollectiveMmaINS1_34MainloopSm90TmaGmmaWarpSpecializedILi4ENS5_IJNS4_1CILi4EEENSA_ILi2EEENSA_ILi1EEEEEENS1_35KernelTmaWarpSpecializedCooperativeEEENS5_IJNSA_ILi128EEESH_NSA_ILi64EEEEEENS_6half_tENS5_IJlSD_lEEESK_SL_NS4_8TiledMMAINS4_8MMA_AtomIJNS4_4SM904GMMA26MMA_64x128x16_F32F16F16_SSILNSP_5MajorE0ELSR_0ELNSP_7ScaleInE1ELSS_1EEEEEENS4_6LayoutINS5_IJSC_SD_SD_EEENS5_IJSD_NSA_ILi0EEESX_EEEEENS5_IJNS4_10UnderscoreES10_S10_EEEEENS4_23SM90_TMA_LOAD_MULTICASTENS4_14ComposedLayoutINS4_7SwizzleILi3ELi4ELi3EEENS4_18smem_ptr_flag_bitsILi16EEENSV_INS5_IJNSA_ILi8EEESI_EEENS5_IJSI_SD_EEEEEEEvNS4_8identityES13_S1D_vS1E_EENS_8epilogue10collective6detail29Sm90TmaWarpSpecializedAdapterINS1H_15DefaultEpilogueISK_SL_SL_NS1G_6thread17LinearCombinationISK_Li1EffLNS1L_9ScaleType4KindE0ELNS_15FloatRoundStyleE2ESK_EENS1_15EpilogueDefaultEEEEEvvEEEEvNT_6ParamsE)
        /*0020*/ 	.word	0x00000000
.L_19:


//--------------------- .nv.compat                --------------------------
	.section	.nv.compat,"",@"SHT_CUDA_COMPAT_INFO"
	.align	4
        /*0000*/ 	.byte	0x02, 0x09, 0x01, 0x00, 0x02, 0x02, 0x04, 0x00, 0x02, 0x05, 0x05, 0x00, 0x03, 0x07, 0x01, 0x01
        /*0010*/ 	.byte	0x02, 0x03, 0x01, 0x00, 0x02, 0x06, 0x01, 0x00, 0x04, 0x0b, 0x08, 0x00, 0x00, 0x00, 0x00, 0x00
        /*0020*/ 	.byte	0x00, 0x00, 0x00, 0x00


//--------------------- .nv.info._ZN7cutlass13device_kernelINS_4gemm6kernel13GemmUniversalIN4cute5tupleIJiiiiEEENS1_10collective13CollectiveMmaINS1_34MainloopSm90TmaGmmaWarpSpecializedILi4ENS5_IJNS4_1CILi4EEENSA_ILi2EEENSA_ILi1EEEEEENS1_35KernelTmaWarpSpecializedCooperativeEEENS5_IJNSA_ILi128EEESH_NSA_ILi64EEEEEENS_6half_tENS5_IJlSD_lEEESK_SL_NS4_8TiledMMAINS4_8MMA_AtomIJNS4_4SM904GMMA26MMA_64x128x16_F32F16F16_SSILNSP_5MajorE0ELSR_0ELNSP_7ScaleInE1ELSS_1EEEEEENS4_6LayoutINS5_IJSC_SD_SD_EEENS5_IJSD_NSA_ILi0EEESX_EEEEENS5_IJNS4_10UnderscoreES10_S10_EEEEENS4_23SM90_TMA_LOAD_MULTICASTENS4_14ComposedLayoutINS4_7SwizzleILi3ELi4ELi3EEENS4_18smem_ptr_flag_bitsILi16EEENSV_INS5_IJNSA_ILi8EEESI_EEENS5_IJSI_SD_EEEEEEEvNS4_8identityES13_S1D_vS1E_EENS_8epilogue10collective6detail29Sm90TmaWarpSpecializedAdapterINS1H_15DefaultEpilogueISK_SL_SL_NS1G_6thread17LinearCombinationISK_Li1EffLNS1L_9ScaleType4KindE0ELNS_15FloatRoundStyleE2ESK_EENS1_15EpilogueDefaultEEEEEvvEEEEvNT_6ParamsE --------------------------
	.section	.nv.info._ZN7cutlass13device_kernelINS_4gemm6kernel13GemmUniversalIN4cute5tupleIJiiiiEEENS1_10collective13CollectiveMmaINS1_34MainloopSm90TmaGmmaWarpSpecializedILi4ENS5_IJNS4_1CILi4EEENSA_ILi2EEENSA_ILi1EEEEEENS1_35KernelTmaWarpSpecializedCooperativeEEENS5_IJNSA_ILi128EEESH_NSA_ILi64EEEEEENS_6half_tENS5_IJlSD_lEEESK_SL_NS4_8TiledMMAINS4_8MMA_AtomIJNS4_4SM904GMMA26MMA_64x128x16_F32F16F16_SSILNSP_5MajorE0ELSR_0ELNSP_7ScaleInE1ELSS_1EEEEEENS4_6LayoutINS5_IJSC_SD_SD_EEENS5_IJSD_NSA_ILi0EEESX_EEEEENS5_IJNS4_10UnderscoreES10_S10_EEEEENS4_23SM90_TMA_LOAD_MULTICASTENS4_14ComposedLayoutINS4_7SwizzleILi3ELi4ELi3EEENS4_18smem_ptr_flag_bitsILi16EEENSV_INS5_IJNSA_ILi8EEESI_EEENS5_IJSI_SD_EEEEEEEvNS4_8identityES13_S1D_vS1E_EENS_8epilogue10collective6detail29Sm90TmaWarpSpecializedAdapterINS1H_15DefaultEpilogueISK_SL_SL_NS1G_6thread17LinearCombinationISK_Li1EffLNS1L_9ScaleType4KindE0ELNS_15FloatRoundStyleE2ESK_EENS1_15EpilogueDefaultEEEEEvvEEEEvNT_6ParamsE,"",@"SHT_CUDA_INFO"
	.sectionflags	@""
	.align	4


	//----- nvinfo : EIATTR_CUDA_API_VERSION
	.align		4
        /*0000*/ 	.byte	0x04, 0x37
        /*0002*/ 	.short	(.L_21 - .L_20)
.L_20:
        /*0004*/ 	.word	0x00000082


	//----- nvinfo : EIATTR_KPARAM_INFO
	.align		4
.L_21:
        /*0008*/ 	.byte	0x04, 0x17
        /*000a*/ 	.short	(.L_23 - .L_22)
.L_22:
        /*000c*/ 	.word	0x00000000
        /*0010*/ 	.short	0x0000
        /*0012*/ 	.short	0x0070
        /*0014*/ 	.byte	0x00, 0xf0, 0x01, 0x10


	//----- nvinfo : EIATTR_SPARSE_MMA_MASK
	.align		4
.L_23:
        /*0018*/ 	.byte	0x03, 0x50
        /*001a*/ 	.short	0x0000


	//----- nvinfo : EIATTR_MAXREG_COUNT
	.align		4
        /*001c*/ 	.byte	0x03, 0x1b
        /*001e*/ 	.short	0x00a8


	//----- nvinfo : EIATTR_NUM_BARRIERS
	.align		4
        /*0020*/ 	.byte	0x02, 0x4c
        /*0022*/ 	.byte	0x01
	.zero		1


	//----- nvinfo : EIATTR_EXTERNS
	.align		4
        /*0024*/ 	.byte	0x04, 0x0f
        /*0026*/ 	.short	(.L_25 - .L_24)


	//   ....[0]....
	.align		4
.L_24:
        /*0028*/ 	.word	index@(__assertfail)


	//----- nvinfo : EIATTR_MERCURY_ISA_VERSION
	.align		4
.L_25:
        /*002c*/ 	.byte	0x03, 0x5f
        /*002e*/ 	.short	0x0101


	//----- nvinfo : EIATTR_INT_WARP_WIDE_INSTR_OFFSETS
	.align		4
        /*0030*/ 	.byte	0x04, 0x31
        /*0032*/ 	.short	(.L_27 - .L_26)


	//   ....[0]....
.L_26:
        /*0034*/ 	.word	0x000004c0


	//   ....[1]....
        /*0038*/ 	.word	0x000004d0


	//   ....[2]....
        /*003c*/ 	.word	0x00000680


	//   ....[3]....
        /*0040*/ 	.word	0x00001f20


	//----- nvinfo : EIATTR_COOP_GROUP_MASK_REGIDS
	.align		4
.L_27:
        /*0044*/ 	.byte	0x04, 0x29
        /*0046*/ 	.short	(.L_29 - .L_28)


	//   ....[0]....
.L_28:
        /*0048*/ 	.word	0xffffffff


	//   ....[1]....
        /*004c*/ 	.word	0xffffffff


	//   ....[2]....
        /*0050*/ 	.word	0xffffffff


	//   ....[3]....
        /*0054*/ 	.word	0xffffffff


	//   ....[4]....
        /*0058*/ 	.word	0xffffffff


	//   ....[5]....
        /*005c*/ 	.word	0xffffffff


	//----- nvinfo : EIATTR_COOP_GROUP_INSTR_OFFSETS
	.align		4
.L_29:
        /*0060*/ 	.byte	0x04, 0x28
        /*0062*/ 	.short	(.L_31 - .L_30)


	//   ....[0]....
.L_30:
        /*0064*/ 	.word	0x00000060


	//   ....[1]....
        /*0068*/ 	.word	0x00000070


	//   ....[2]....
        /*006c*/ 	.word	0x00000130


	//   ....[3]....
        /*0070*/ 	.word	0x00000300


	//   ....[4]....
        /*0074*/ 	.word	0x00000820


	//   ....[5]....
        /*0078*/ 	.word	0x000014a0


	//----- nvinfo : EIATTR_REG_RECONFIG
	.align		4
.L_31:
        /*007c*/ 	.byte	0x01, 0x54
	.zero		2


	//----- nvinfo : EIATTR_SYSCALL_OFFSETS
	.align		4
        /*0080*/ 	.byte	0x04, 0x46
        /*0082*/ 	.short	(.L_33 - .L_32)


	//   ....[0]....
.L_32:
        /*0084*/ 	.word	0x00001690


	//----- nvinfo : EIATTR_MBARRIER_INSTR_OFFSETS
	.align		4
.L_33:
        /*0088*/ 	.byte	0x04, 0x39
        /*008a*/ 	.short	(.L_35 - .L_34)


	//   ....[0]....
.L_34:
        /*008c*/ 	.word	0x00000250
        /*0090*/ 	.word	0x000000ff
        /*0094*/ 	.word	0x00000000
        /*0098*/ 	.short	0x0100
        /*009a*/ 	.byte	0x08
	.zero		1


	//   ....[1]....
        /*009c*/ 	.word	0x00000260
        /*00a0*/ 	.word	0x000000ff
        /*00a4*/ 	.word	0x00000020
        /*00a8*/ 	.short	0x0100
        /*00aa*/ 	.byte	0x08
	.zero		1


	//   ....[2]....
        /*00ac*/ 	.word	0x00000270
        /*00b0*/ 	.word	0x000000ff
        /*00b4*/ 	.word	0x00000008
        /*00b8*/ 	.short	0x0100
        /*00ba*/ 	.byte	0x08
	.zero		1


	//   ....[3]....
        /*00bc*/ 	.word	0x00000280
        /*00c0*/ 	.word	0x000000ff
        /*00c4*/ 	.word	0x00000028
        /*00c8*/ 	.short	0x0100
        /*00ca*/ 	.byte	0x08
	.zero		1


	//   ....[4]....
        /*00cc*/ 	.word	0x00000290
        /*00d0*/ 	.word	0x000000ff
        /*00d4*/ 	.word	0x00000010
        /*00d8*/ 	.short	0x0100
        /*00da*/ 	.byte	0x08
	.zero		1


	//   ....[5]....
        /*00dc*/ 	.word	0x000002a0
        /*00e0*/ 	.word	0x000000ff
        /*00e4*/ 	.word	0x00000030
        /*00e8*/ 	.short	0x0100
        /*00ea*/ 	.byte	0x08
	.zero		1


	//   ....[6]....
        /*00ec*/ 	.word	0x000002b0
        /*00f0*/ 	.word	0x000000ff
        /*00f4*/ 	.word	0x00000018
        /*00f8*/ 	.short	0x0100
        /*00fa*/ 	.byte	0x08
	.zero		1


	//   ....[7]....
        /*00fc*/ 	.word	0x000002c0
        /*0100*/ 	.word	0x000000ff
        /*0104*/ 	.word	0x00000038
        /*0108*/ 	.short	0x0100
        /*010a*/ 	.byte	0x08
	.zero		1


	//   ....[8]....
        /*010c*/ 	.word	0x000006f0
        /*0110*/ 	.word	0x000000ff
        /*0114*/ 	.word	0x00000050
        /*0118*/ 	.short	0x0100
        /*011a*/ 	.byte	0x06
	.zero		1


	//   ....[9]....
        /*011c*/ 	.word	0x000007a0
        /*0120*/ 	.word	0x000000ff
        /*0124*/ 	.word	0x00000058
        /*0128*/ 	.short	0x0100
        /*012a*/ 	.byte	0x06
	.zero		1


	//   ....[10]....
        /*012c*/ 	.word	0x00001750
        /*0130*/ 	.word	0x00000003
        /*0134*/ 	.word	0x00000000
        /*0138*/ 	.short	0x010a
        /*013a*/ 	.byte	0x3f
	.zero		1


	//   ....[11]....
        /*013c*/ 	.word	0x000017b0
        /*0140*/ 	.word	0x00000003
        /*0144*/ 	.word	0x00000000
        /*0148*/ 	.short	0x010a
        /*014a*/ 	.byte	0x3f
	.zero		1


	//   ....[12]....
        /*014c*/ 	.word	0x00001b30
        /*0150*/ 	.word	0x00000005
        /*0154*/ 	.word	0x00000000
        /*0158*/ 	.short	0x010a
        /*015a*/ 	.byte	0x3f
	.zero		1


	//   ....[13]....
        /*015c*/ 	.word	0x00001b70
        /*0160*/ 	.word	0x00000005
        /*0164*/ 	.word	0x00000000
        /*0168*/ 	.short	0x010a
        /*016a*/ 	.byte	0x3f
	.zero		1


	//   ....[14]....
        /*016c*/ 	.word	0x00001dd0
        /*0170*/ 	.word	0x00000004
        /*0174*/ 	.word	0x00000000
        /*0178*/ 	.short	0x0101
        /*017a*/ 	.byte	0x3f
	.zero		1


	//   ....[15]....
        /*017c*/ 	.word	0x00001f90
        /*0180*/ 	.word	0x00000000
        /*0184*/ 	.word	0x00000000
        /*0188*/ 	.short	0x0101
        /*018a*/ 	.byte	0x3f
	.zero		1


	//   ....[16]....
        /*018c*/ 	.word	0x000071d0
        /*0190*/ 	.word	0x00000014
        /*0194*/ 	.word	0x00000020
        /*0198*/ 	.short	0x010a
        /*019a*/ 	.byte	0x3f
	.zero		1


	//   ....[17]....
        /*019c*/ 	.word	0x000075c0
        /*01a0*/ 	.word	0x00000004
        /*01a4*/ 	.word	0x00000058
        /*01a8*/ 	.short	0x0101
        /*01aa*/ 	.byte	0x3f
	.zero		1


	//   ....[18]....
        /*01ac*/ 	.word	0x00007ce0
        /*01b0*/ 	.word	0x00000005
        /*01b4*/ 	.word	0x00000000
        /*01b8*/ 	.short	0x010a
        /*01ba*/ 	.byte	0x3f
	.zero		1


	//   ....[19]....
        /*01bc*/ 	.word	0x00007d60
        /*01c0*/ 	.word	0x00000007
        /*01c4*/ 	.word	0x00000000
        /*01c8*/ 	.short	0x010a
        /*01ca*/ 	.byte	0x3f
	.zero		1


	//   ....[20]....
        /*01cc*/ 	.word	0x00007df0
        /*01d0*/ 	.word	0x00000006
        /*01d4*/ 	.word	0x00000000
        /*01d8*/ 	.short	0x010a
        /*01da*/ 	.byte	0x3f
	.zero		1


	//   ....[21]....
        /*01dc*/ 	.word	0x00007e80
        /*01e0*/ 	.word	0x00000003
        /*01e4*/ 	.word	0x00000000
        /*01e8*/ 	.short	0x010a
        /*01ea*/ 	.byte	0x3f
	.zero		1


	//   ....[22]....
        /*01ec*/ 	.word	0x00007ee0
        /*01f0*/ 	.word	0x00000003
        /*01f4*/ 	.word	0x00000000
        /*01f8*/ 	.short	0x010a
        /*01fa*/ 	.byte	0x3f
	.zero		1


	//   ....[23]....
        /*01fc*/ 	.word	0x00007f30
        /*0200*/ 	.word	0x00000005
        /*0204*/ 	.word	0x00000000
        /*0208*/ 	.short	0x010a
        /*020a*/ 	.byte	0x3f
	.zero		1


	//   ....[24]....
        /*020c*/ 	.word	0x00008000
        /*0210*/ 	.word	0x00000014
        /*0214*/ 	.word	0x00000020
        /*0218*/ 	.short	0x010a
        /*021a*/ 	.byte	0x3f
	.zero		1


	//   ....[25]....
        /*021c*/ 	.word	0x000080d0
        /*0220*/ 	.word	0x00000005
        /*0224*/ 	.word	0x00000000
        /*0228*/ 	.short	0x010a
        /*022a*/ 	.byte	0x3f
	.zero		1


	//   ....[26]....
        /*022c*/ 	.word	0x00008120
        /*0230*/ 	.word	0x00000007
        /*0234*/ 	.word	0x00000000
        /*0238*/ 	.short	0x010a
        /*023a*/ 	.byte	0x3f
	.zero		1


	//   ....[27]....
        /*023c*/ 	.word	0x00008170
        /*0240*/ 	.word	0x00000006
        /*0244*/ 	.word	0x00000000
        /*0248*/ 	.short	0x010a
        /*024a*/ 	.byte	0x3f
	.zero		1


	//----- nvinfo : EIATTR_NUM_MBARRIERS
	.align		4
.L_35:
        /*024c*/ 	.byte	0x03, 0x38
        /*024e*/ 	.short	0x000a


	//----- nvinfo : EIATTR_EXIT_INSTR_OFFSETS
	.align		4
        /*0250*/ 	.byte	0x04, 0x1c
        /*0252*/ 	.short	(.L_37 - .L_36)


	//   ....[0]....
.L_36:
        /*0254*/ 	.word	0x000009f0


	//   ....[1]....
        /*0258*/ 	.word	0x00001200


	//   ....[2]....
        /*025c*/ 	.word	0x00006830


	//   ....[3]....
        /*0260*/ 	.word	0x00006d90


	//   ....[4]....
        /*0264*/ 	.word	0x00007ed0


	//----- nvinfo : EIATTR_MAX_THREADS
	.align		4
.L_37:
        /*0268*/ 	.byte	0x04, 0x05
        /*026a*/ 	.short	(.L_39 - .L_38)
.L_38:
        /*026c*/ 	.word	0x00000180
        /*0270*/ 	.word	0x00000001
        /*0274*/ 	.word	0x00000001


	//----- nvinfo : EIATTR_CRS_STACK_SIZE
	.align		4
.L_39:
        /*0278*/ 	.byte	0x04, 0x1e
        /*027a*/ 	.short	(.L_41 - .L_40)
.L_40:
        /*027c*/ 	.word	0x00000000


	//----- nvinfo : EIATTR_CBANK_PARAM_SIZE
	.align		4
.L_41:
        /*0280*/ 	.byte	0x03, 0x19
        /*0282*/ 	.short	0x0470


	//----- nvinfo : EIATTR_PARAM_CBANK
	.align		4
        /*0284*/ 	.byte	0x04, 0x0a
        /*0286*/ 	.short	(.L_43 - .L_42)
	.align		4
.L_42:
        /*0288*/ 	.word	index@(.nv.constant0._ZN7cutlass13device_kernelINS_4gemm6kernel13GemmUniversalIN4cute5tupleIJiiiiEEENS1_10collective13CollectiveMmaINS1_34MainloopSm90TmaGmmaWarpSpecializedILi4ENS5_IJNS4_1CILi4EEENSA_ILi2EEENSA_ILi1EEEEEENS1_35KernelTmaWarpSpecializedCooperativeEEENS5_IJNSA_ILi128EEESH_NSA_ILi64EEEEEENS_6half_tENS5_IJlSD_lEEESK_SL_NS4_8TiledMMAINS4_8MMA_AtomIJNS4_4SM904GMMA26MMA_64x128x16_F32F16F16_SSILNSP_5MajorE0ELSR_0ELNSP_7ScaleInE1ELSS_1EEEEEENS4_6LayoutINS5_IJSC_SD_SD_EEENS5_IJSD_NSA_ILi0EEESX_EEEEENS5_IJNS4_10UnderscoreES10_S10_EEEEENS4_23SM90_TMA_LOAD_MULTICASTENS4_14ComposedLayoutINS4_7SwizzleILi3ELi4ELi3EEENS4_18smem_ptr_flag_bitsILi16EEENSV_INS5_IJNSA_ILi8EEESI_EEENS5_IJSI_SD_EEEEEEEvNS4_8identityES13_S1D_vS1E_EENS_8epilogue10collective6detail29Sm90TmaWarpSpecializedAdapterINS1H_15DefaultEpilogueISK_SL_SL_NS1G_6thread17LinearCombinationISK_Li1EffLNS1L_9ScaleType4KindE0ELNS_15FloatRoundStyleE2ESK_EENS1_15EpilogueDefaultEEEEEvvEEEEvNT_6ParamsE)
        /*028c*/ 	.short	0x0210
        /*028e*/ 	.short	0x0470


	//----- nvinfo : EIATTR_SW_WAR
	.align		4
.L_43:
        /*0290*/ 	.byte	0x04, 0x36
        /*0292*/ 	.short	(.L_45 - .L_44)
.L_44:
        /*0294*/ 	.word	0x00000008
.L_45:


//--------------------- .nv.callgraph             --------------------------
	.section	.nv.callgraph,"",@"SHT_CUDA_CALLGRAPH"
	.align	4
	.sectionentsize	8
	.align		4
        /*0000*/ 	.word	0x00000000
	.align		4
        /*0004*/ 	.word	0xffffffff
	.align		4
        /*0008*/ 	.word	index@(_ZN7cutlass13device_kernelINS_4gemm6kernel13GemmUniversalIN4cute5tupleIJiiiiEEENS1_10collective13CollectiveMmaINS1_34MainloopSm90TmaGmmaWarpSpecializedILi4ENS5_IJNS4_1CILi4EEENSA_ILi2EEENSA_ILi1EEEEEENS1_35KernelTmaWarpSpecializedCooperativeEEENS5_IJNSA_ILi128EEESH_NSA_ILi64EEEEEENS_6half_tENS5_IJlSD_lEEESK_SL_NS4_8TiledMMAINS4_8MMA_AtomIJNS4_4SM904GMMA26MMA_64x128x16_F32F16F16_SSILNSP_5MajorE0ELSR_0ELNSP_7ScaleInE1ELSS_1EEEEEENS4_6LayoutINS5_IJSC_SD_SD_EEENS5_IJSD_NSA_ILi0EEESX_EEEEENS5_IJNS4_10UnderscoreES10_S10_EEEEENS4_23SM90_TMA_LOAD_MULTICASTENS4_14ComposedLayoutINS4_7SwizzleILi3ELi4ELi3EEENS4_18smem_ptr_flag_bitsILi16EEENSV_INS5_IJNSA_ILi8EEESI_EEENS5_IJSI_SD_EEEEEEEvNS4_8identityES13_S1D_vS1E_EENS_8epilogue10collective6detail29Sm90TmaWarpSpecializedAdapterINS1H_15DefaultEpilogueISK_SL_SL_NS1G_6thread17LinearCombinationISK_Li1EffLNS1L_9ScaleType4KindE0ELNS_15FloatRoundStyleE2ESK_EENS1_15EpilogueDefaultEEEEEvvEEEEvNT_6ParamsE)
	.align		4
        /*000c*/ 	.word	index@(__assertfail)
	.align		4
        /*0010*/ 	.word	0x00000000
	.align		4
        /*0014*/ 	.word	0xfffffffe
	.align		4
        /*0018*/ 	.word	0x00000000
	.align		4
        /*001c*/ 	.word	0xfffffffd
	.align		4
        /*0020*/ 	.word	0x00000000
	.align		4
        /*0024*/ 	.word	0xfffffffc


//--------------------- .nv.constant4             --------------------------
	.section	.nv.constant4,"a",@progbits
	.align	8
	.align		8
.nv.constant4:
        /*0000*/ 	.dword	__assertfail
	.align		8
        /*0008*/ 	.dword	__unnamed_1
	.align		8
        /*0010*/ 	.dword	_ZN40_INTERNAL_c9f1546f_4_k_cu_e36e5fb3_226684cuda3std3__45__cpo5beginE
	.align		8
        /*0018*/ 	.dword	_ZN40_INTERNAL_c9f1546f_4_k_cu_e36e5fb3_226684cuda3std3__45__cpo3endE
	.align		8
        /*0020*/ 	.dword	_ZN40_INTERNAL_c9f1546f_4_k_cu_e36e5fb3_226684cuda3std3__45__cpo6cbeginE
	.align		8
        /*0028*/ 	.dword	_ZN40_INTERNAL_c9f1546f_4_k_cu_e36e5fb3_226684cuda3std3__45__cpo4cendE
	.align		8
        /*0030*/ 	.dword	_ZN40_INTERNAL_c9f1546f_4_k_cu_e36e5fb3_226684cuda3std3__442_GLOBAL__N__c9f1546f_4_k_cu_e36e5fb3_226686ignoreE
	.align		8
        /*0038*/ 	.dword	_ZN40_INTERNAL_c9f1546f_4_k_cu_e36e5fb3_226684cuda3std3__419piecewise_constructE
	.align		8
        /*0040*/ 	.dword	_ZN40_INTERNAL_c9f1546f_4_k_cu_e36e5fb3_226684cuda3std3__48in_placeE
	.align		8
        /*0048*/ 	.dword	_ZN40_INTERNAL_c9f1546f_4_k_cu_e36e5fb3_226684cuda3std6ranges3__45__cpo4swapE
	.align		8
        /*0050*/ 	.dword	_ZN40_INTERNAL_c9f1546f_4_k_cu_e36e5fb3_226684cuda3std6ranges3__45__cpo9iter_moveE
	.align		8
        /*0058*/ 	.dword	_ZN40_INTERNAL_c9f1546f_4_k_cu_e36e5fb3_226684cute7productE
	.align		8
        /*0060*/ 	.dword	_ZN40_INTERNAL_c9f1546f_4_k_cu_e36e5fb3_226684cute1_E
	.align		8
        /*0068*/ 	.dword	$str$22
	.align		8
        /*0070*/ 	.dword	$str$23


//--------------------- .text._ZN7cutlass13device_kernelINS_4gemm6kernel13GemmUniversalIN4cute5tupleIJiiiiEEENS1_10collective13CollectiveMmaINS1_34MainloopSm90TmaGmmaWarpSpecializedILi4ENS5_IJNS4_1CILi4EEENSA_ILi2EEENSA_ILi1EEEEEENS1_35KernelTmaWarpSpecializedCooperativeEEENS5_IJNSA_ILi128EEESH_NSA_ILi64EEEEEENS_6half_tENS5_IJlSD_lEEESK_SL_NS4_8TiledMMAINS4_8MMA_AtomIJNS4_4SM904GMMA26MMA_64x128x16_F32F16F16_SSILNSP_5MajorE0ELSR_0ELNSP_7ScaleInE1ELSS_1EEEEEENS4_6LayoutINS5_IJSC_SD_SD_EEENS5_IJSD_NSA_ILi0EEESX_EEEEENS5_IJNS4_10UnderscoreES10_S10_EEEEENS4_23SM90_TMA_LOAD_MULTICASTENS4_14ComposedLayoutINS4_7SwizzleILi3ELi4ELi3EEENS4_18smem_ptr_flag_bitsILi16EEENSV_INS5_IJNSA_ILi8EEESI_EEENS5_IJSI_SD_EEEEEEEvNS4_8identityES13_S1D_vS1E_EENS_8epilogue10collective6detail29Sm90TmaWarpSpecializedAdapterINS1H_15DefaultEpilogueISK_SL_SL_NS1G_6thread17LinearCombinationISK_Li1EffLNS1L_9ScaleType4KindE0ELNS_15FloatRoundStyleE2ESK_EENS1_15EpilogueDefaultEEEEEvvEEEEvNT_6ParamsE --------------------------
	.section	.text._ZN7cutlass13device_kernelINS_4gemm6kernel13GemmUniversalIN4cute5tupleIJiiiiEEENS1_10collective13CollectiveMmaINS1_34MainloopSm90TmaGmmaWarpSpecializedILi4ENS5_IJNS4_1CILi4EEENSA_ILi2EEENSA_ILi1EEEEEENS1_35KernelTmaWarpSpecializedCooperativeEEENS5_IJNSA_ILi128EEESH_NSA_ILi64EEEEEENS_6half_tENS5_IJlSD_lEEESK_SL_NS4_8TiledMMAINS4_8MMA_AtomIJNS4_4SM904GMMA26MMA_64x128x16_F32F16F16_SSILNSP_5MajorE0ELSR_0ELNSP_7ScaleInE1ELSS_1EEEEEENS4_6LayoutINS5_IJSC_SD_SD_EEENS5_IJSD_NSA_ILi0EEESX_EEEEENS5_IJNS4_10UnderscoreES10_S10_EEEEENS4_23SM90_TMA_LOAD_MULTICASTENS4_14ComposedLayoutINS4_7SwizzleILi3ELi4ELi3EEENS4_18smem_ptr_flag_bitsILi16EEENSV_INS5_IJNSA_ILi8EEESI_EEENS5_IJSI_SD_EEEEEEEvNS4_8identityES13_S1D_vS1E_EENS_8epilogue10collective6detail29Sm90TmaWarpSpecializedAdapterINS1H_15DefaultEpilogueISK_SL_SL_NS1G_6thread17LinearCombinationISK_Li1EffLNS1L_9ScaleType4KindE0ELNS_15FloatRoundStyleE2ESK_EENS1_15EpilogueDefaultEEEEEvvEEEEvNT_6ParamsE,"ax",@progbits
	.align	128
.text._ZN7cutlass13device_kernelINS_4gemm6kernel13GemmUniversalIN4cute5tupleIJiiiiEEENS1_10collective13CollectiveMmaINS1_34MainloopSm90TmaGmmaWarpSpecializedILi4ENS5_IJNS4_1CILi4EEENSA_ILi2EEENSA_ILi1EEEEEENS1_35KernelTmaWarpSpecializedCooperativeEEENS5_IJNSA_ILi128EEESH_NSA_ILi64EEEEEENS_6half_tENS5_IJlSD_lEEESK_SL_NS4_8TiledMMAINS4_8MMA_AtomIJNS4_4SM904GMMA26MMA_64x128x16_F32F16F16_SSILNSP_5MajorE0ELSR_0ELNSP_7ScaleInE1ELSS_1EEEEEENS4_6LayoutINS5_IJSC_SD_SD_EEENS5_IJSD_NSA_ILi0EEESX_EEEEENS5_IJNS4_10UnderscoreES10_S10_EEEEENS4_23SM90_TMA_LOAD_MULTICASTENS4_14ComposedLayoutINS4_7SwizzleILi3ELi4ELi3EEENS4_18smem_ptr_flag_bitsILi16EEENSV_INS5_IJNSA_ILi8EEESI_EEENS5_IJSI_SD_EEEEEEEvNS4_8identityES13_S1D_vS1E_EENS_8epilogue10collective6detail29Sm90TmaWarpSpecializedAdapterINS1H_15DefaultEpilogueISK_SL_SL_NS1G_6thread17LinearCombinationISK_Li1EffLNS1L_9ScaleType4KindE0ELNS_15FloatRoundStyleE2ESK_EENS1_15EpilogueDefaultEEEEEvvEEEEvNT_6ParamsE:
        .type           _ZN7cutlass13device_kernelINS_4gemm6kernel13GemmUniversalIN4cute5tupleIJiiiiEEENS1_10collective13CollectiveMmaINS1_34MainloopSm90TmaGmmaWarpSpecializedILi4ENS5_IJNS4_1CILi4EEENSA_ILi2EEENSA_ILi1EEEEEENS1_35KernelTmaWarpSpecializedCooperativeEEENS5_IJNSA_ILi128EEESH_NSA_ILi64EEEEEENS_6half_tENS5_IJlSD_lEEESK_SL_NS4_8TiledMMAINS4_8MMA_AtomIJNS4_4SM904GMMA26MMA_64x128x16_F32F16F16_SSILNSP_5MajorE0ELSR_0ELNSP_7ScaleInE1ELSS_1EEEEEENS4_6LayoutINS5_IJSC_SD_SD_EEENS5_IJSD_NSA_ILi0EEESX_EEEEENS5_IJNS4_10UnderscoreES10_S10_EEEEENS4_23SM90_TMA_LOAD_MULTICASTENS4_14ComposedLayoutINS4_7SwizzleILi3ELi4ELi3EEENS4_18smem_ptr_flag_bitsILi16EEENSV_INS5_IJNSA_ILi8EEESI_EEENS5_IJSI_SD_EEEEEEEvNS4_8identityES13_S1D_vS1E_EENS_8epilogue10collective6detail29Sm90TmaWarpSpecializedAdapterINS1H_15DefaultEpilogueISK_SL_SL_NS1G_6thread17LinearCombinationISK_Li1EffLNS1L_9ScaleType4KindE0ELNS_15FloatRoundStyleE2ESK_EENS1_15EpilogueDefaultEEEEEvvEEEEvNT_6ParamsE,@function
        .size           _ZN7cutlass13device_kernelINS_4gemm6kernel13GemmUniversalIN4cute5tupleIJiiiiEEENS1_10collective13CollectiveMmaINS1_34MainloopSm90TmaGmmaWarpSpecializedILi4ENS5_IJNS4_1CILi4EEENSA_ILi2EEENSA_ILi1EEEEEENS1_35KernelTmaWarpSpecializedCooperativeEEENS5_IJNSA_ILi128EEESH_NSA_ILi64EEEEEENS_6half_tENS5_IJlSD_lEEESK_SL_NS4_8TiledMMAINS4_8MMA_AtomIJNS4_4SM904GMMA26MMA_64x128x16_F32F16F16_SSILNSP_5MajorE0ELSR_0ELNSP_7ScaleInE1ELSS_1EEEEEENS4_6LayoutINS5_IJSC_SD_SD_EEENS5_IJSD_NSA_ILi0EEESX_EEEEENS5_IJNS4_10UnderscoreES10_S10_EEEEENS4_23SM90_TMA_LOAD_MULTICASTENS4_14ComposedLayoutINS4_7SwizzleILi3ELi4ELi3EEENS4_18smem_ptr_flag_bitsILi16EEENSV_INS5_IJNSA_ILi8EEESI_EEENS5_IJSI_SD_EEEEEEEvNS4_8identityES13_S1D_vS1E_EENS_8epilogue10collective6detail29Sm90TmaWarpSpecializedAdapterINS1H_15DefaultEpilogueISK_SL_SL_NS1G_6thread17LinearCombinationISK_Li1EffLNS1L_9ScaleType4KindE0ELNS_15FloatRoundStyleE2ESK_EENS1_15EpilogueDefaultEEEEEvvEEEEvNT_6ParamsE,(.L_x_197 - _ZN7cutlass13device_kernelINS_4gemm6kernel13GemmUniversalIN4cute5tupleIJiiiiEEENS1_10collective13CollectiveMmaINS1_34MainloopSm90TmaGmmaWarpSpecializedILi4ENS5_IJNS4_1CILi4EEENSA_ILi2EEENSA_ILi1EEEEEENS1_35KernelTmaWarpSpecializedCooperativeEEENS5_IJNSA_ILi128EEESH_NSA_ILi64EEEEEENS_6half_tENS5_IJlSD_lEEESK_SL_NS4_8TiledMMAINS4_8MMA_AtomIJNS4_4SM904GMMA26MMA_64x128x16_F32F16F16_SSILNSP_5MajorE0ELSR_0ELNSP_7ScaleInE1ELSS_1EEEEEENS4_6LayoutINS5_IJSC_SD_SD_EEENS5_IJSD_NSA_ILi0EEESX_EEEEENS5_IJNS4_10UnderscoreES10_S10_EEEEENS4_23SM90_TMA_LOAD_MULTICASTENS4_14ComposedLayoutINS4_7SwizzleILi3ELi4ELi3EEENS4_18smem_ptr_flag_bitsILi16EEENSV_INS5_IJNSA_ILi8EEESI_EEENS5_IJSI_SD_EEEEEEEvNS4_8identityES13_S1D_vS1E_EENS_8epilogue10collective6detail29Sm90TmaWarpSpecializedAdapterINS1H_15DefaultEpilogueISK_SL_SL_NS1G_6thread17LinearCombinationISK_Li1EffLNS1L_9ScaleType4KindE0ELNS_15FloatRoundStyleE2ESK_EENS1_15EpilogueDefaultEEEEEvvEEEEvNT_6ParamsE)
        .other          _ZN7cutlass13device_kernelINS_4gemm6kernel13GemmUniversalIN4cute5tupleIJiiiiEEENS1_10collective13CollectiveMmaINS1_34MainloopSm90TmaGmmaWarpSpecializedILi4ENS5_IJNS4_1CILi4EEENSA_ILi2EEENSA_ILi1EEEEEENS1_35KernelTmaWarpSpecializedCooperativeEEENS5_IJNSA_ILi128EEESH_NSA_ILi64EEEEEENS_6half_tENS5_IJlSD_lEEESK_SL_NS4_8TiledMMAINS4_8MMA_AtomIJNS4_4SM904GMMA26MMA_64x128x16_F32F16F16_SSILNSP_5MajorE0ELSR_0ELNSP_7ScaleInE1ELSS_1EEEEEENS4_6LayoutINS5_IJSC_SD_SD_EEENS5_IJSD_NSA_ILi0EEESX_EEEEENS5_IJNS4_10UnderscoreES10_S10_EEEEENS4_23SM90_TMA_LOAD_MULTICASTENS4_14ComposedLayoutINS4_7SwizzleILi3ELi4ELi3EEENS4_18smem_ptr_flag_bitsILi16EEENSV_INS5_IJNSA_ILi8EEESI_EEENS5_IJSI_SD_EEEEEEEvNS4_8identityES13_S1D_vS1E_EENS_8epilogue10collective6detail29Sm90TmaWarpSpecializedAdapterINS1H_15DefaultEpilogueISK_SL_SL_NS1G_6thread17LinearCombinationISK_Li1EffLNS1L_9ScaleType4KindE0ELNS_15FloatRoundStyleE2ESK_EENS1_15EpilogueDefaultEEEEEvvEEEEvNT_6ParamsE,@"STO_CUDA_ENTRY STV_DEFAULT"
_ZN7cutlass13device_kernelINS_4gemm6kernel13GemmUniversalIN4cute5tupleIJiiiiEEENS1_10collective13CollectiveMmaINS1_34MainloopSm90TmaGmmaWarpSpecializedILi4ENS5_IJNS4_1CILi4EEENSA_ILi2EEENSA_ILi1EEEEEENS1_35KernelTmaWarpSpecializedCooperativeEEENS5_IJNSA_ILi128EEESH_NSA_ILi64EEEEEENS_6half_tENS5_IJlSD_lEEESK_SL_NS4_8TiledMMAINS4_8MMA_AtomIJNS4_4SM904GMMA26MMA_64x128x16_F32F16F16_SSILNSP_5MajorE0ELSR_0ELNSP_7ScaleInE1ELSS_1EEEEEENS4_6LayoutINS5_IJSC_SD_SD_EEENS5_IJSD_NSA_ILi0EEESX_EEEEENS5_IJNS4_10UnderscoreES10_S10_EEEEENS4_23SM90_TMA_LOAD_MULTICASTENS4_14ComposedLayoutINS4_7SwizzleILi3ELi4ELi3EEENS4_18smem_ptr_flag_bitsILi16EEENSV_INS5_IJNSA_ILi8EEESI_EEENS5_IJSI_SD_EEEEEEEvNS4_8identityES13_S1D_vS1E_EENS_8epilogue10collective6detail29Sm90TmaWarpSpecializedAdapterINS1H_15DefaultEpilogueISK_SL_SL_NS1G_6thread17LinearCombinationISK_Li1EffLNS1L_9ScaleType4KindE0ELNS_15FloatRoundStyleE2ESK_EENS1_15EpilogueDefaultEEEEEvvEEEEvNT_6ParamsE:
[----:B------:R-:W0:Y:S01]  /*0000*/  LDC R1, c[0x0][0x28] ;  /* 0x00000a00ff017b82 */ /* 0x000e220000000800 */
[----:B------:R-:W1:Y:S01]  /*0010*/  S2R R95, SR_TID.X ;  /* 0x00000000005f7919 */ /* 0x000e620000002100 */
[----:B------:R-:W-:Y:S01]  /*0020*/  ELECT P0, URZ, PT ;  /* 0x00000000003f782f */ /* 0x000fe20003800000 */
[----:B------:R-:W-:Y:S01]  /*0030*/  BSSY B0, `(.L_x_0) ;  /* 0x000000f000007945 */ /* 0x000fe20003800000 */
[--C-:B-1----:R-:W-:Y:S02]  /*0040*/  SHF.R.U32.HI R0, RZ, 0x5, R95.reuse ;  /* 0x00000005ff007819 */ /* 0x102fe4000001165f */
[----:B------:R-:W-:-:S03]  /*0050*/  SHF.R.U32.HI R6, RZ, 0x7, R95 ;  /* 0x00000007ff067819 */ /* 0x000fc6000001165f */
[----:B------:R-:W1:Y:S04]  /*0060*/  SHFL.IDX PT, R2, R0, RZ, 0x1f ;  /* 0x00001fff00027589 */ /* 0x000e6800000e0000 */
[----:B------:R2:W3:Y:S01]  /*0070*/  SHFL.IDX PT, R5, R6, RZ, 0x1f ;  /* 0x00001fff06057589 */ /* 0x0004e200000e0000 */
[----:B-1----:R-:W-:-:S13]  /*0080*/  ISETP.NE.OR P0, PT, R2, RZ, !P0 ;  /* 0x000000ff0200720c */ /* 0x002fda0004705670 */
[----:B0-23--:R-:W-:Y:S05]  /*0090*/  @P0 BRA `(.L_x_1) ;  /* 0x0000000000200947 */ /* 0x00dfea0003800000 */
[----:B------:R-:W-:Y:S02]  /*00a0*/  ULDC.64 UR4, c[0x0][0x198] ;  /* 0x0000660000047ab9 */ /* 0x000fe40000000a00 */
[----:B------:R-:W-:Y:S02]  /*00b0*/  UIADD3 UR6, UP0, UR4, 0xf0, URZ ;  /* 0x000000f004067890 */ /* 0x000fe4000ff1e03f */
[----:B------:R-:W-:Y:S02]  /*00c0*/  UIADD3 UR4, UP1, UR4, 0x1f0, URZ ;  /* 0x000001f004047890 */ /* 0x000fe4000ff3e03f */
[----:B------:R-:W-:Y:S02]  /*00d0*/  UIADD3.X UR7, URZ, UR5, URZ, UP0, !UPT ;  /* 0x000000053f077290 */ /* 0x000fe400087fe43f */
[----:B------:R-:W-:-:S07]  /*00e0*/  UIADD3.X UR5, URZ, UR5, URZ, UP1, !UPT ;  /* 0x000000053f057290 */ /* 0x000fce0008ffe43f */
[----:B------:R0:W-:Y:S02]  /*00f0*/  UTMACCTL.PF [UR6] ;  /* 0x00000000060079b9 */ /* 0x0001e40008040000 */
[----:B------:R0:W-:Y:S02]  /*0100*/  UTMACCTL.PF [UR4] ;  /* 0x00000000040079b9 */ /* 0x0001e40008040000 */
[----:B0-----:R-:W-:Y:S01]  /*0110*/  NOP ;  /* 0x0000000000007918 */ /* 0x001fe20000000000 */
.L_x_1:
[----:B------:R-:W-:Y:S05]  /*0120*/  BSYNC B0 ;  /* 0x0000000000007941 */ /* 0x000fea0003800000 */
.L_x_0:
[----:B------:R-:W0:Y:S01]  /*0130*/  SHFL.IDX PT, R3, R0, RZ, 0x1f ;  /* 0x00001fff00037589 */ /* 0x000e2200000e0000 */
[----:B------:R-:W-:-:S04]  /*0140*/  SHF.R.S32.HI R4, RZ, 0x1f, R95 ;  /* 0x0000001fff047819 */ /* 0x000fc8000001145f */
[----:B------:R-:W-:Y:S02]  /*0150*/  LEA.HI R4, R4, R95, RZ, 0x7 ;  /* 0x0000005f04047211 */ /* 0x000fe400078f38ff */
[----:B0-----:R-:W-:-:S13]  /*0160*/  ISETP.NE.AND P0, PT, R3, RZ, PT ;  /* 0x000000ff0300720c */ /* 0x001fda0003f05270 */
[----:B------:R-:W-:Y:S05]  /*0170*/  @P0 BRA `(.L_x_2) ;  /* 0x0000000000580947 */ /* 0x000fea0003800000 */
[----:B------:R-:W0:Y:S01]  /*0180*/  S2UR UR8, SR_CgaCtaId ;  /* 0x00000000000879c3 */ /* 0x000e220000008800 */
[----:B------:R-:W-:Y:S01]  /*0190*/  UMOV UR4, 0x400 ;  /* 0x0000040000047882 */ /* 0x000fe20000000000 */
[----:B------:R-:W-:Y:S01]  /*01a0*/  UMOV UR5, 0x1 ;  /* 0x0000000100057882 */ /* 0x000fe20000000000 */
[----:B------:R-:W-:Y:S01]  /*01b0*/  UMOV UR6, 0xa ;  /* 0x0000000a00067882 */ /* 0x000fe20000000000 */
[----:B------:R-:W-:Y:S01]  /*01c0*/  ELECT P0, URZ, PT ;  /* 0x00000000003f782f */ /* 0x000fe20003800000 */
[----:B------:R-:W-:-:S04]  /*01d0*/  UIADD3 UR6, -UR6, 0x100000, URZ ;  /* 0x0010000006067890 */ /* 0x000fc8000fffe13f */
[----:B------:R-:W-:Y:S02]  /*01e0*/  USHF.L.U32 UR7, UR6, 0xb, URZ ;  /* 0x0000000b06077899 */ /* 0x000fe4000800063f */
[----:B------:R-:W-:Y:S02]  /*01f0*/  USHF.L.U32 UR6, UR6, 0x1, URZ ;  /* 0x0000000106067899 */ /* 0x000fe4000800063f */
[----:B0-----:R-:W-:Y:S02]  /*0200*/  ULEA UR8, UR8, UR4, 0x18 ;  /* 0x0000000408087291 */ /* 0x001fe4000f8ec03f */
[----:B------:R-:W-:-:S04]  /*0210*/  UIADD3 UR4, -UR5, 0x100000, URZ ;  /* 0x0010000005047890 */ /* 0x000fc8000fffe13f */
[----:B------:R-:W-:Y:S02]  /*0220*/  USHF.L.U32 UR5, UR4, 0xb, URZ ;  /* 0x0000000b04057899 */ /* 0x000fe4000800063f */
[----:B------:R-:W-:Y:S01]  /*0230*/  USHF.L.U32 UR4, UR4, 0x1, URZ ;  /* 0x0000000104047899 */ /* 0x000fe2000800063f */
[----:B------:R-:W0:Y:S11]  /*0240*/  FENCE.VIEW.ASYNC.S ;  /* 0x00000000000073c6 */ /* 0x000e360000000000 */
[----:B0-----:R0:W1:Y:S01]  /*0250*/  SYNCS.EXCH.64 URZ, [UR8], UR4 ;  /* 0x00000004083f75b2 */ /* 0x0010620008000100 */
[----:B------:R0:W2:Y:S01]  /*0260*/  SYNCS.EXCH.64 URZ, [UR8+0x20], UR6 ;  /* 0x00002006083f75b2 */ /* 0x0000a20008000100 */
[----:B------:R0:W3:Y:S01]  /*0270*/  SYNCS.EXCH.64 URZ, [UR8+0x8], UR4 ;  /* 0x00000804083f75b2 */ /* 0x0000e20008000100 */
[----:B------:R0:W4:Y:S01]  /*0280*/  SYNCS.EXCH.64 URZ, [UR8+0x28], UR6 ;  /* 0x00002806083f75b2 */ /* 0x0001220008000100 */
[----:B------:R0:W0:Y:S01]  /*0290*/  SYNCS.EXCH.64 URZ, [UR8+0x10], UR4 ;  /* 0x00001004083f75b2 */ /* 0x0000220008000100 */
[----:B------:R0:W0:Y:S01]  /*02a0*/  SYNCS.EXCH.64 URZ, [UR8+0x30], UR6 ;  /* 0x00003006083f75b2 */ /* 0x0000220008000100 */
[----:B------:R0:W0:Y:S01]  /*02b0*/  SYNCS.EXCH.64 URZ, [UR8+0x18], UR4 ;  /* 0x00001804083f75b2 */ /* 0x0000220008000100 */
[----:B------:R0:W0:Y:S01]  /*02c0*/  SYNCS.EXCH.64 URZ, [UR8+0x38], UR6 ;  /* 0x00003806083f75b2 */ /* 0x0000220008000100 */
[----:B------:R-:W-:Y:S01]  /*02d0*/  NOP ;  /* 0x0000000000007918 */ /* 0x000fe20000000000 */
.L_x_2:
[----:B0-----:R-:W0:Y:S01]  /*02e0*/  S2UR UR8, SR_CTAID.X ;  /* 0x00000000000879c3 */ /* 0x001e220000002500 */
[----:B------:R-:W-:Y:S01]  /*02f0*/  LOP3.LUT R4, R4, 0xffffff80, RZ, 0xc0, !PT ;  /* 0xffffff8004047812 */ /* 0x000fe200078ec0ff */
[----:B------:R-:W5:Y:S01]  /*0300*/  SHFL.IDX PT, R0, R0, RZ, 0x1f ;  /* 0x00001fff00007589 */ /* 0x000f6200000e0000 */
[----:B------:R-:W-:Y:S01]  /*0310*/  SHF.R.S32.HI R12, RZ, 0x1f, R3 ;  /* 0x0000001fff0c7819 */ /* 0x000fe20000011403 */
[----:B------:R-:W-:Y:S01]  /*0320*/  ULDC UR4, c[0x0][0x150] ;  /* 0x0000540000047ab9 */ /* 0x000fe20000000800 */
[----:B------:R-:W-:Y:S01]  /*0330*/  ELECT P0, URZ, PT ;  /* 0x00000000003f782f */ /* 0x000fe20003800000 */
[----:B------:R-:W-:Y:S01]  /*0340*/  IMAD.IADD R8, R95, 0x1, -R4 ;  /* 0x000000015f087824 */ /* 0x000fe200078e0a04 */
[----:B------:R-:W-:Y:S01]  /*0350*/  LEA.HI R12, R12, R3, RZ, 0x2 ;  /* 0x000000030c0c7211 */ /* 0x000fe200078f10ff */
[----:B------:R-:W1:Y:S01]  /*0360*/  S2R R4, SR_CTAID.Y ;  /* 0x0000000000047919 */ /* 0x000e620000002600 */
[----:B------:R-:W2:Y:S01]  /*0370*/  LDC R11, c[0x0][0x144] ;  /* 0x00005100ff0b7b82 */ /* 0x000ea20000000800 */
[----:B------:R-:W-:Y:S01]  /*0380*/  NOP ;  /* 0x0000000000007918 */ /* 0x000fe20000000000 */
[----:B------:R-:W-:Y:S01]  /*0390*/  SHF.R.S32.HI R7, RZ, 0x1f, R8 ;  /* 0x0000001fff077819 */ /* 0x000fe20000011408 */
[----:B------:R-:W-:Y:S01]  /*03a0*/  NOP ;  /* 0x0000000000007918 */ /* 0x000fe20000000000 */
[----:B------:R-:W-:Y:S01]  /*03b0*/  LOP3.LUT R12, R12, 0x3ffffffc, RZ, 0xc0, !PT ;  /* 0x3ffffffc0c0c7812 */ /* 0x000fe200078ec0ff */
[----:B------:R-:W-:Y:S01]  /*03c0*/  IMAD.MOV.U32 R22, RZ, RZ, 0x1 ;  /* 0x00000001ff167424 */ /* 0x000fe200078e00ff */
[----:B------:R-:W-:-:S02]  /*03d0*/  LEA.HI R7, R7, R8, RZ, 0x3 ;  /* 0x0000000807077211 */ /* 0x000fc400078f18ff */
[----:B------:R-:W-:Y:S01]  /*03e0*/  ISETP.NE.AND P3, PT, R5, RZ, PT ;  /* 0x000000ff0500720c */ /* 0x000fe20003f65270 */
[----:B------:R-:W-:Y:S01]  /*03f0*/  IMAD.IADD R3, R3, 0x1, -R12 ;  /* 0x0000000103037824 */ /* 0x000fe200078e0a0c */
[--C-:B------:R-:W-:Y:S01]  /*0400*/  SHF.R.S32.HI R9, RZ, 0x3, R7.reuse ;  /* 0x00000003ff097819 */ /* 0x100fe20000011407 */
[----:B------:R-:W3:Y:S01]  /*0410*/  LDC R12, c[0x0][0x140] ;  /* 0x00005000ff0c7b82 */ /* 0x000ee20000000800 */
[----:B------:R-:W-:Y:S02]  /*0420*/  SHF.R.S32.HI R10, RZ, 0x1f, R7 ;  /* 0x0000001fff0a7819 */ /* 0x000fe40000011407 */
[----:B0-----:R-:W-:Y:S02]  /*0430*/  I2FP.F32.U32 R7, UR8 ;  /* 0x0000000800077c45 */ /* 0x001fe40008201000 */
[----:B------:R-:W-:Y:S02]  /*0440*/  LEA.HI R10, R10, R9, RZ, 0x2 ;  /* 0x000000090a0a7211 */ /* 0x000fe400078f10ff */
[----:B-----5:R-:W-:Y:S01]  /*0450*/  ISETP.NE.OR P0, PT, R0, RZ, !P0 ;  /* 0x000000ff0000720c */ /* 0x020fe20004705670 */
[----:B------:R-:W-:Y:S01]  /*0460*/  FMUL R7, R7, UR4 ;  /* 0x0000000407077c20 */ /* 0x000fe20008400000 */
[----:B------:R-:W-:Y:S01]  /*0470*/  LOP3.LUT R10, R10, 0xfffffffc, RZ, 0xc0, !PT ;  /* 0xfffffffc0a0a7812 */ /* 0x000fe200078ec0ff */
[----:B------:R-:W-:-:S04]  /*0480*/  ULDC UR4, c[0x0][0x154] ;  /* 0x0000550000047ab9 */ /* 0x000fc80000000800 */
[----:B------:R-:W0:Y:S01]  /*0490*/  F2I.U32.TRUNC.NTZ R7, R7 ;  /* 0x0000000700077305 */ /* 0x000e22000020f000 */
[----:B------:R-:W-:-:S04]  /*04a0*/  IMAD.IADD R10, R9, 0x1, -R10 ;  /* 0x00000001090a7824 */ /* 0x000fc800078e0a0a */
[----:B------:R-:W-:Y:S01]  /*04b0*/  IMAD R10, R3, 0x4, R10 ;  /* 0x00000004030a7824 */ /* 0x000fe200078e020a */
[----:B------:R-:W-:Y:S01]  /*04c0*/  VOTEU.ALL UP0, P0 ;  /* 0x00000000003f7886 */ /* 0x000fe20000000000 */
[----:B------:R-:W-:Y:S02]  /*04d0*/  VOTEU.ALL UP1, P0 ;  /* 0x00000000003f7886 */ /* 0x000fe40000020000 */
[----:B------:R-:W-:Y:S01]  /*04e0*/  IMAD.SHL.U32 R19, R10, 0x4, RZ ;  /* 0x000000040a137824 */ /* 0x000fe200078e00ff */
[----:B------:R-:W-:Y:S01]  /*04f0*/  SHF.R.S32.HI R3, RZ, 0x1f, R10 ;  /* 0x0000001fff037819 */ /* 0x000fe2000001140a */
[----:B------:R-:W5:Y:S01]  /*0500*/  @!UP0 S2UR UR7, SR_CgaCtaId ;  /* 0x00000000000789c3 */ /* 0x000f620000008800 */
[----:B------:R-:W-:Y:S01]  /*0510*/  @!UP0 UMOV UR6, 0x400 ;  /* 0x0000040000068882 */ /* 0x000fe20000000000 */
[----:B---3--:R-:W-:Y:S01]  /*0520*/  ISETP.EQ.U32.AND P2, PT, R12, 0x1, PT ;  /* 0x000000010c00780c */ /* 0x008fe20003f42070 */
[----:B0-----:R-:W-:Y:S01]  /*0530*/  IMAD.MOV R14, RZ, RZ, -R7 ;  /* 0x000000ffff0e7224 */ /* 0x001fe200078e0a07 */
[----:B------:R-:W-:-:S02]  /*0540*/  LEA.HI R0, R3, R10, RZ, 0x2 ;  /* 0x0000000a03007211 */ /* 0x000fc400078f10ff */
[----:B------:R-:W-:Y:S01]  /*0550*/  LOP3.LUT R19, R10, 0xc, R19, 0x78, !PT ;  /* 0x0000000c0a137812 */ /* 0x000fe200078e7813 */
[----:B--2---:R-:W-:Y:S01]  /*0560*/  IMAD R3, R11, R14, UR8 ;  /* 0x000000080b037e24 */ /* 0x004fe2000f8e020e */
[----:B------:R-:W-:Y:S01]  /*0570*/  LOP3.LUT R9, R0, 0xfffffffc, RZ, 0xc0, !PT ;  /* 0xfffffffc00097812 */ /* 0x000fe200078ec0ff */
[----:B------:R-:W0:Y:S01]  /*0580*/  LDC R7, c[0x0][0x148] ;  /* 0x00005200ff077b82 */ /* 0x000e220000000800 */
[----:B-1----:R-:W-:-:S03]  /*0590*/  I2FP.F32.U32 R11, R4 ;  /* 0x00000004000b7245 */ /* 0x002fc60000201000 */
[----:B------:R-:W-:Y:S01]  /*05a0*/  IMAD.IADD R0, R10, 0x1, -R9 ;  /* 0x000000010a007824 */ /* 0x000fe200078e0a09 */
[----:B------:R-:W-:Y:S01]  /*05b0*/  SHF.R.S32.HI R9, RZ, 0x1f, R2 ;  /* 0x0000001fff097819 */ /* 0x000fe20000011402 */
[----:B------:R-:W-:Y:S01]  /*05c0*/  FMUL R11, R11, UR4 ;  /* 0x000000040b0b7c20 */ /* 0x000fe20008400000 */
[----:B------:R-:W-:Y:S01]  /*05d0*/  UMOV UR4, 0x20 ;  /* 0x0000002000047882 */ /* 0x000fe20000000000 */
[----:B------:R-:W-:Y:S01]  /*05e0*/  VIADD R10, R5, 0xffffffff ;  /* 0xffffffff050a7836 */ /* 0x000fe20000000000 */
[----:B------:R-:W-:Y:S01]  /*05f0*/  ISETP.NE.AND P4, PT, R0, R3, PT ;  /* 0x000000030000720c */ /* 0x000fe20003f85270 */
[----:B------:R-:W-:-:S04]  /*0600*/  @!UP0 UIADD3 UR4, -UR4, 0x100000, URZ ;  /* 0x0010000004048890 */ /* 0x000fc8000fffe13f */
[----:B------:R-:W-:Y:S02]  /*0610*/  @!UP0 USHF.L.U32 UR5, UR4, 0xb, URZ ;  /* 0x0000000b04058899 */ /* 0x000fe4000800063f */
[----:B------:R-:W-:Y:S01]  /*0620*/  @!UP0 USHF.L.U32 UR4, UR4, 0x1, URZ ;  /* 0x0000000104048899 */ /* 0x000fe2000800063f */
[----:B------:R-:W-:Y:S01]  /*0630*/  LEA.HI R9, R9, R2, RZ, 0x2 ;  /* 0x0000000209097211 */ /* 0x000fe200078f10ff */
[----:B------:R-:W1:Y:S01]  /*0640*/  F2I.U32.TRUNC.NTZ R11, R11 ;  /* 0x0000000b000b7305 */ /* 0x000e62000020f000 */
[----:B------:R-:W-:Y:S01]  /*0650*/  ISETP.GE.U32.AND P6, PT, R10, 0x2, PT ;  /* 0x000000020a00780c */ /* 0x000fe20003fc6070 */
[----:B-----5:R-:W-:Y:S01]  /*0660*/  @!UP0 ULEA UR6, UR7, UR6, 0x18 ;  /* 0x0000000607068291 */ /* 0x020fe2000f8ec03f */
[----:B------:R-:W-:Y:S01]  /*0670*/  LOP3.LUT R9, R9, 0xfffffffc, RZ, 0xc0, !PT ;  /* 0xfffffffc09097812 */ /* 0x000fe200078ec0ff */
[----:B------:R-:W-:Y:S01]  /*0680*/  VOTEU.ALL UP0, P0 ;  /* 0x00000000003f7886 */ /* 0x000fe20000000000 */
[----:B------:R-:W-:-:S03]  /*0690*/  LOP3.LUT P0, RZ, R8, 0x7, RZ, 0xc0, !PT ;  /* 0x0000000708ff7812 */ /* 0x000fc6000780c0ff */
[----:B------:R-:W-:Y:S01]  /*06a0*/  IMAD.IADD R0, R2, 0x1, -R9 ;  /* 0x0000000102007824 */ /* 0x000fe200078e0a09 */
[----:B------:R-:W-:Y:S02]  /*06b0*/  ISETP.LT.U32.AND P0, PT, R19, 0x8, !P0 ;  /* 0x000000081300780c */ /* 0x000fe40004701070 */
[----:B------:R-:W-:Y:S02]  /*06c0*/  @P4 SHF.R.S32.HI R2, RZ, 0x1f, R19 ;  /* 0x0000001fff024819 */ /* 0x000fe40000011413 */
[----:B------:R-:W-:Y:S01]  /*06d0*/  ISETP.NE.AND P1, PT, R0, 0x3, PT ;  /* 0x000000030000780c */ /* 0x000fe20003f25270 */
[----:B------:R-:W2:Y:S02]  /*06e0*/  FENCE.VIEW.ASYNC.S ;  /* 0x00000000000073c6 */ /* 0x000ea40000000000 */
[----:B--2---:R2:W3:Y:S01]  /*06f0*/  @!UP0 SYNCS.EXCH.64 URZ, [UR6+0x50], UR4 ;  /* 0x00005004063f85b2 */ /* 0x0044e20008000100 */
[----:B-1----:R-:W-:Y:S01]  /*0700*/  IMAD.MOV R20, RZ, RZ, -R11 ;  /* 0x000000ffff147224 */ /* 0x002fe200078e0a0b */
[----:B------:R-:W-:-:S02]  /*0710*/  @P4 LEA.HI R2, R2, R19, RZ, 0x2 ;  /* 0x0000001302024211 */ /* 0x000fc400078f10ff */
[----:B------:R-:W-:Y:S01]  /*0720*/  ISETP.EQ.OR P1, PT, R0, RZ, !P1 ;  /* 0x000000ff0000720c */ /* 0x000fe20004f22670 */
[----:B0-----:R-:W-:Y:S01]  /*0730*/  IMAD R9, R7, R20, R4 ;  /* 0x0000001407097224 */ /* 0x001fe200078e0204 */
[----:B------:R-:W-:Y:S02]  /*0740*/  @P4 SHF.R.S32.HI R2, RZ, 0x2, R2 ;  /* 0x00000002ff024819 */ /* 0x000fe40000011402 */
[----:B------:R-:W-:Y:S02]  /*0750*/  ISETP.EQ.AND P1, PT, R5, RZ, P1 ;  /* 0x000000ff0500720c */ /* 0x000fe40000f22270 */
[----:B------:R-:W-:Y:S02]  /*0760*/  @P4 ISETP.NE.AND P5, PT, R2, R9, PT ;  /* 0x000000090200420c */ /* 0x000fe40003fa5270 */
[----:B------:R-:W-:Y:S02]  /*0770*/  SEL R9, RZ, 0x1, !P0 ;  /* 0x00000001ff097807 */ /* 0x000fe40004000000 */
[----:B------:R-:W-:-:S02]  /*0780*/  @P4 SEL R22, RZ, 0x1, P5 ;  /* 0x00000001ff164807 */ /* 0x000fc40002800000 */
[----:B------:R-:W-:Y:S01]  /*0790*/  SEL R18, RZ, 0x1, !P1 ;  /* 0x00000001ff127807 */ /* 0x000fe20004800000 */
[----:B------:R2:W0:Y:S01]  /*07a0*/  @!UP1 SYNCS.EXCH.64 URZ, [UR6+0x58], UR4 ;  /* 0x00005804063f95b2 */ /* 0x0004220008000100 */
[----:B------:R-:W-:Y:S01]  /*07b0*/  LOP3.LUT R22, R22, R9, RZ, 0xc0, !PT ;  /* 0x0000000916167212 */ /* 0x000fe200078ec0ff */
[----:B------:R-:W-:Y:S01]  /*07c0*/  NOP ;  /* 0x0000000000007918 */ /* 0x000fe20000000000 */
[----:B------:R-:W-:Y:S02]  /*07d0*/  LOP3.LUT R11, R95, 0x7f, RZ, 0xc0, !PT ;  /* 0x0000007f5f0b7812 */ /* 0x000fe400078ec0ff */
[----:B------:R-:W-:Y:S01]  /*07e0*/  SEL R18, R18, 0x2, P6 ;  /* 0x0000000212127807 */ /* 0x000fe20003000000 */
[----:B--23--:R-:W-:Y:S06]  /*07f0*/  @!P2 BRA `(.L_x_3) ;  /* 0x000000000008a947 */ /* 0x00cfec0003800000 */
[----:B0---4-:R-:W-:Y:S01]  /*0800*/  UCGABAR_ARV ;  /* 0x00000000000079c7 */ /* 0x011fe20008000000 */
[----:B------:R-:W-:Y:S05]  /*0810*/  BRA `(.L_x_4) ;  /* 0x0000000000047947 */ /* 0x000fea0003800000 */
.L_x_3:
[----:B0---4-:R-:W-:Y:S01]  /*0820*/  NOP ;  /* 0x0000000000007918 */ /* 0x011fe20000000000 */
.L_x_4:
[----:B------:R-:W0:Y:S01]  /*0830*/  LDC R2, c[0x0][0x65c] ;  /* 0x00019700ff027b82 */ /* 0x000e220000000800 */
[----:B------:R-:W-:Y:S02]  /*0840*/  IMAD.U32 R8, RZ, RZ, UR8 ;  /* 0x00000008ff087e24 */ /* 0x000fe4000f8e00ff */
[----:B------:R-:W-:Y:S01]  /*0850*/  IMAD.MOV.U32 R9, RZ, RZ, RZ ;  /* 0x000000ffff097224 */ /* 0x000fe200078e00ff */
[----:B0-----:R-:W-:-:S04]  /*0860*/  ISETP.NE.AND P1, PT, R2, 0x1, PT ;  /* 0x000000010200780c */ /* 0x001fc80003f25270 */
[----:B------:R-:W-:-:S09]  /*0870*/  P2R R5, PR, RZ, 0x2 ;  /* 0x00000002ff057803 */ /* 0x000fd20000000000 */
[----:B------:R-:W0:Y:S01]  /*0880*/  @P1 LDC R17, c[0x0][0x10] ;  /* 0x00000400ff111b82 */ /* 0x000e220000000800 */
[----:B------:R-:W-:Y:S02]  /*0890*/  @P1 IMAD.MOV.U32 R5, RZ, RZ, RZ ;  /* 0x000000ffff051224 */ /* 0x000fe400078e00ff */
[----:B------:R-:W-:-:S05]  /*08a0*/  @P1 IMAD.MOV.U32 R15, RZ, RZ, RZ ;  /* 0x000000ffff0f1224 */ /* 0x000fca00078e00ff */
[----:B------:R-:W1:Y:S01]  /*08b0*/  @!P1 LDC R13, c[0x0][0xc] ;  /* 0x00000300ff0d9b82 */ /* 0x000e620000000800 */
[----:B------:R-:W-:Y:S01]  /*08c0*/  ULDC UR4, c[0x0][0xc] ;  /* 0x0000030000047ab9 */ /* 0x000fe20000000800 */
[----:B------:R-:W-:Y:S01]  /*08d0*/  ULDC UR5, c[0x0][0x10] ;  /* 0x0000040000057ab9 */ /* 0x000fe20000000800 */
[----:B------:R-:W-:Y:S01]  /*08e0*/  ULDC UR6, c[0x0][0x14] ;  /* 0x0000050000067ab9 */ /* 0x000fe20000000800 */
[----:B------:R-:W-:-:S04]  /*08f0*/  UIMAD.WIDE.U32 UR4, UR4, UR5, URZ ;  /* 0x00000005040472a5 */ /* 0x000fc8000f8e003f */
[----:B------:R-:W-:Y:S02]  /*0900*/  UIMAD.WIDE.U32 UR36, UR4, UR6, URZ ;  /* 0x00000006042472a5 */ /* 0x000fe4000f8e003f */
[----:B------:R-:W-:-:S04]  /*0910*/  UIMAD UR42, UR5, UR6, URZ ;  /* 0x00000006052a72a4 */ /* 0x000fc8000f8e023f */
[----:B------:R-:W-:Y:S01]  /*0920*/  UIADD3 UR42, UR37, UR42, URZ ;  /* 0x0000002a252a7290 */ /* 0x000fe2000fffe03f */
[----:B0-----:R-:W-:-:S04]  /*0930*/  @P1 IMAD.WIDE.U32 R16, R17, UR8, R4 ;  /* 0x0000000811101c25 */ /* 0x001fc8000f8e0004 */
[----:B------:R-:W-:Y:S02]  /*0940*/  @P1 IMAD.IADD R17, R17, 0x1, R15 ;  /* 0x0000000111111824 */ /* 0x000fe400078e020f */
[----:B-1----:R-:W-:-:S04]  /*0950*/  @!P1 IMAD.WIDE.U32 R8, R4, R13, R8 ;  /* 0x0000000d04089225 */ /* 0x002fc800078e0008 */
[----:B------:R-:W-:Y:S02]  /*0960*/  @!P1 IMAD.MOV.U32 R16, RZ, RZ, R8 ;  /* 0x000000ffff109224 */ /* 0x000fe400078e0008 */
[----:B------:R-:W-:Y:S01]  /*0970*/  @!P1 IMAD.MOV.U32 R17, RZ, RZ, R9 ;  /* 0x000000ffff119224 */ /* 0x000fe200078e0009 */
[----:B------:R-:W-:Y:S06]  /*0980*/  @!P2 BRA `(.L_x_5) ;  /* 0x00000000000ca947 */ /* 0x000fec0003800000 */
[----:B------:R-:W-:Y:S01]  /*0990*/  UCGABAR_WAIT ;  /* 0x0000000000007dc7 */ /* 0x000fe20008000000 */
[----:B------:R-:W-:Y:S01]  /*09a0*/  CCTL.IVALL ;  /* 0x00000000ff00798f */ /* 0x000fe20002000000 */
[----:B------:R-:W-:Y:S05]  /*09b0*/  BRA `(.L_x_6) ;  /* 0x0000000000047947 */ /* 0x000fea0003800000 */
.L_x_5:
[----:B------:R-:W-:Y:S06]  /*09c0*/  BAR.SYNC.DEFER_BLOCKING 0x0 ;  /* 0x0000000000007b1d */ /* 0x000fec0000010000 */
.L_x_6:
[----:B------:R-:W-:Y:S05]  /*09d0*/  @!P3 BRA `(.L_x_7) ;  /* 0x0000005c0098b947 */ /* 0x000fea0003800000 */
[----:B------:R-:W-:-:S13]  /*09e0*/  ISETP.GT.U32.AND P0, PT, R10, 0x1, PT ;  /* 0x000000010a00780c */ /* 0x000fda0003f04070 */
[----:B------:R-:W-:Y:S05]  /*09f0*/  @P0 EXIT ;  /* 0x000000000000094d */ /* 0x000fea0003800000 */
[----:B------:R-:W-:Y:S01]  /*0a00*/  ULDC.64 UR4, c[0x0][0x650] ;  /* 0x0001940000047ab9 */ /* 0x000fe20000000a00 */
[----:B------:R-:W-:Y:S01]  /*0a10*/  PRMT R0, RZ, 0x7610, R0 ;  /* 0x00007610ff007816 */ /* 0x000fe20000000000 */
[----:B------:R-:W-:Y:S01]  /*0a20*/  IMAD.MOV.U32 R103, RZ, RZ, -0x1 ;  /* 0xffffffffff677424 */ /* 0x000fe200078e00ff */
[----:B------:R-:W-:Y:S01]  /*0a30*/  ISETP.GE.U32.AND P0, PT, R16, UR4, PT ;  /* 0x0000000410007c0c */ /* 0x000fe2000bf06070 */
[----:B------:R-:W-:Y:S02]  /*0a40*/  IMAD.MOV.U32 R100, RZ, RZ, -0x1 ;  /* 0xffffffffff647424 */ /* 0x000fe400078e00ff */
[----:B------:R-:W-:Y:S01]  /*0a50*/  IMAD.MOV.U32 R101, RZ, RZ, -0x1 ;  /* 0xffffffffff657424 */ /* 0x000fe200078e00ff */
[----:B------:R-:W-:-:S13]  /*0a60*/  ISETP.GE.U32.AND.EX P0, PT, R17, UR5, PT, P0 ;  /* 0x0000000511007c0c */ /* 0x000fda000bf06100 */
[----:B------:R-:W-:Y:S05]  /*0a70*/  @P0 BRA `(.L_x_8) ;  /* 0x0000000400280947 */ /* 0x000fea0003800000 */
[----:B------:R-:W0:Y:S01]  /*0a80*/  LDC.64 R24, c[0x0][0x628] ;  /* 0x00018a00ff187b82 */ /* 0x000e220000000a00 */
[----:B------:R-:W-:Y:S02]  /*0a90*/  IMAD.MOV.U32 R8, RZ, RZ, R16 ;  /* 0x000000ffff087224 */ /* 0x000fe400078e0010 */
[----:B------:R-:W-:-:S05]  /*0aa0*/  IMAD.MOV.U32 R9, RZ, RZ, R17 ;  /* 0x000000ffff097224 */ /* 0x000fca00078e0011 */
[----:B------:R-:W1:Y:S08]  /*0ab0*/  LDC R0, c[0x0][0x630] ;  /* 0x00018c00ff007b82 */ /* 0x000e700000000800 */
[----:B------:R-:W2:Y:S01]  /*0ac0*/  LDC.64 R26, c[0x0][0x620] ;  /* 0x00018800ff1a7b82 */ /* 0x000ea20000000a00 */
[----:B0-----:R-:W-:-:S04]  /*0ad0*/  ISETP.NE.U32.AND P0, PT, R24, RZ, PT ;  /* 0x000000ff1800720c */ /* 0x001fc80003f05070 */
[----:B------:R-:W-:-:S13]  /*0ae0*/  ISETP.NE.AND.EX P0, PT, R25, RZ, PT, P0 ;  /* 0x000000ff1900720c */ /* 0x000fda0003f05300 */
[----:B-12---:R-:W-:Y:S05]  /*0af0*/  @!P0 BRA `(.L_x_9) ;  /* 0x0000000000288947 */ /* 0x006fea0003800000 */
[----:B------:R-:W0:Y:S02]  /*0b00*/  LDC R15, c[0x0][0x634] ;  /* 0x00018d00ff0f7b82 */ /* 0x000e240000000800 */
[----:B0-----:R-:W-:-:S05]  /*0b10*/  IADD3 R15, P0, R16, R15, RZ ;  /* 0x0000000f100f7210 */ /* 0x001fca0007f1e0ff */
[----:B------:R-:W-:-:S04]  /*0b20*/  IMAD.X R21, RZ, RZ, R17, P0 ;  /* 0x000000ffff157224 */ /* 0x000fc800000e0611 */
[----:B------:R-:W-:-:S04]  /*0b30*/  IMAD.WIDE.U32 R8, R21, R24, RZ ;  /* 0x0000001815087225 */ /* 0x000fc800078e00ff */
[----:B------:R-:W-:-:S04]  /*0b40*/  IMAD.WIDE.U32 R12, P0, R15, R25, R8 ;  /* 0x000000190f0c7225 */ /* 0x000fc80007800008 */
[----:B------:R-:W-:-:S04]  /*0b50*/  IMAD.WIDE.U32 R8, R15, R24, RZ ;  /* 0x000000180f087225 */ /* 0x000fc800078e00ff */
[----:B------:R-:W-:Y:S01]  /*0b60*/  IMAD.X R15, RZ, RZ, RZ, P0 ;  /* 0x000000ffff0f7224 */ /* 0x000fe200000e06ff */
[----:B------:R-:W-:Y:S01]  /*0b70*/  IADD3 RZ, P0, R9, R12, RZ ;  /* 0x0000000c09ff7210 */ /* 0x000fe20007f1e0ff */
[----:B------:R-:W-:-:S04]  /*0b80*/  IMAD.MOV.U32 R14, RZ, RZ, R13 ;  /* 0x000000ffff0e7224 */ /* 0x000fc800078e000d */
[----:B------:R-:W-:-:S08]  /*0b90*/  IMAD.WIDE.U32.X R8, R21, R25, R14, P0 ;  /* 0x0000001915087225 */ /* 0x000fd000000e040e */
.L_x_9:
[----:B------:R-:W0:Y:S01]  /*0ba0*/  LDC.64 R28, c[0x0][0x640] ;  /* 0x00019000ff1c7b82 */ /* 0x000e220000000a00 */
[--C-:B------:R-:W-:Y:S01]  /*0bb0*/  SHF.R.U64 R101, R8, R0, R9.reuse ;  /* 0x0000000008657219 */ /* 0x100fe20000001209 */
[----:B------:R-:W-:Y:S01]  /*0bc0*/  IMAD R20, R7, R20, R4 ;  /* 0x0000001407147224 */ /* 0x000fe200078e0204 */
[----:B------:R-:W-:Y:S02]  /*0bd0*/  SHF.R.U32.HI R0, RZ, R0, R9 ;  /* 0x00000000ff007219 */ /* 0x000fe40000011609 */
[----:B------:R-:W-:-:S03]  /*0be0*/  IADD3 R5, P0, RZ, -R101, RZ ;  /* 0x80000065ff057210 */ /* 0x000fc60007f1e0ff */
[----:B------:R-:W1:Y:S02]  /*0bf0*/  LDC R12, c[0x0][0x618] ;  /* 0x00018600ff0c7b82 */ /* 0x000e640000000800 */
[----:B------:R-:W-:-:S04]  /*0c00*/  IMAD.X R9, RZ, RZ, ~R0, P0 ;  /* 0x000000ffff097224 */ /* 0x000fc800000e0e00 */
[-C--:B------:R-:W-:Y:S02]  /*0c10*/  IMAD R0, R9, R26.reuse, RZ ;  /* 0x0000001a09007224 */ /* 0x080fe400078e02ff */
[----:B------:R-:W2:Y:S01]  /*0c20*/  LDC R14, c[0x0][0x608] ;  /* 0x00018200ff0e7b82 */ /* 0x000ea20000000800 */
[----:B------:R-:W-:-:S04]  /*0c30*/  IMAD.WIDE.U32 R8, R5, R26, R16 ;  /* 0x0000001a05087225 */ /* 0x000fc800078e0010 */
[----:B------:R-:W-:Y:S02]  /*0c40*/  IMAD R5, R5, R27, R0 ;  /* 0x0000001b05057224 */ /* 0x000fe400078e0200 */
[----:B------:R-:W-:Y:S01]  /*0c50*/  IMAD.MOV.U32 R27, RZ, RZ, 0x1 ;  /* 0x00000001ff1b7424 */ /* 0x000fe200078e00ff */
[----:B------:R-:W3:Y:S01]  /*0c60*/  LDC R24, c[0x0][0x658] ;  /* 0x00019600ff187b82 */ /* 0x000ee20000000800 */
[----:B------:R-:W-:Y:S01]  /*0c70*/  IMAD.IADD R5, R9, 0x1, R5 ;  /* 0x0000000109057824 */ /* 0x000fe200078e0205 */
[----:B0-----:R-:W-:Y:S01]  /*0c80*/  ISETP.NE.U32.AND P0, PT, R28, RZ, PT ;  /* 0x000000ff1c00720c */ /* 0x001fe20003f05070 */
[----:B------:R-:W-:-:S03]  /*0c90*/  IMAD.MOV.U32 R9, RZ, RZ, -0x1 ;  /* 0xffffffffff097424 */ /* 0x000fc600078e00ff */
[----:B------:R-:W-:Y:S02]  /*0ca0*/  ISETP.NE.AND.EX P0, PT, R29, RZ, PT, P0 ;  /* 0x000000ff1d00720c */ /* 0x000fe40003f05300 */
[----:B------:R-:W0:Y:S01]  /*0cb0*/  LDC R21, c[0x0][0x600] ;  /* 0x00018000ff157b82 */ /* 0x000e220000000800 */
[-CC-:B-1----:R-:W-:Y:S02]  /*0cc0*/  SHF.R.U64 R10, R8, R12.reuse, R5.reuse ;  /* 0x0000000c080a7219 */ /* 0x182fe40000001205 */
[----:B------:R-:W-:-:S05]  /*0cd0*/  SHF.R.U32.HI R5, RZ, R12, R5 ;  /* 0x0000000cff057219 */ /* 0x000fca0000011605 */
[----:B------:R-:W1:Y:S01]  /*0ce0*/  LDC R23, c[0x0][0x648] ;  /* 0x00019200ff177b82 */ /* 0x000e620000000800 */
[-CC-:B--2---:R-:W-:Y:S02]  /*0cf0*/  SHF.R.U64 R30, R10, R14.reuse, R5.reuse ;  /* 0x0000000e0a1e7219 */ /* 0x184fe40000001205 */
[----:B------:R-:W-:-:S05]  /*0d00*/  SHF.R.U32.HI R5, RZ, R14, R5 ;  /* 0x0000000eff057219 */ /* 0x000fca0000011605 */
[----:B------:R-:W2:Y:S01]  /*0d10*/  LDC R25, c[0x0][0x638] ;  /* 0x00018e00ff197b82 */ /* 0x000ea20000000800 */
[-CC-:B---3--:R-:W-:Y:S02]  /*0d20*/  SHF.R.U64 R14, R30, R24.reuse, R5.reuse ;  /* 0x000000181e0e7219 */ /* 0x188fe40000001205 */
[-C--:B------:R-:W-:Y:S02]  /*0d30*/  SHF.L.U32 R0, R9, R24.reuse, RZ ;  /* 0x0000001809007219 */ /* 0x080fe400000006ff */
[----:B------:R-:W-:Y:S01]  /*0d40*/  SHF.R.U32.HI R5, RZ, R24, R5 ;  /* 0x00000018ff057219 */ /* 0x000fe20000011605 */
[----:B------:R-:W-:Y:S01]  /*0d50*/  IMAD.MOV.U32 R4, RZ, RZ, R14 ;  /* 0x000000ffff047224 */ /* 0x000fe200078e000e */
[----:B------:R-:W-:Y:S01]  /*0d60*/  LOP3.LUT R7, RZ, R0, RZ, 0x33, !PT ;  /* 0x00000000ff077212 */ /* 0x000fe200078e33ff */
[----:B------:R-:W3:Y:S01]  /*0d70*/  LDC R26, c[0x0][0x610] ;  /* 0x00018400ff1a7b82 */ /* 0x000ee20000000800 */
[----:B------:R-:W-:Y:S05]  /*0d80*/  @!P0 BRA `(.L_x_10) ;  /* 0x0000000000288947 */ /* 0x000fea0003800000 */
[----:B------:R-:W4:Y:S02]  /*0d90*/  LDC R13, c[0x0][0x64c] ;  /* 0x00019300ff0d7b82 */ /* 0x000f240000000800 */
[----:B----4-:R-:W-:-:S05]  /*0da0*/  IADD3 R13, P0, R14, R13, RZ ;  /* 0x0000000d0e0d7210 */ /* 0x010fca0007f1e0ff */
        /* <DEDUP_REMOVED lines=8> */
.L_x_10:
[----:B-1----:R-:W-:Y:S01]  /*0e30*/  SHF.R.U64 R4, R4, R23, R5 ;  /* 0x0000001704047219 */ /* 0x002fe20000001205 */
[----:B0-----:R-:W-:Y:S01]  /*0e40*/  VIADD R5, R21, 0xffffffff ;  /* 0xffffffff15057836 */ /* 0x001fe20000000000 */
[----:B------:R-:W-:Y:S02]  /*0e50*/  SHF.L.U32 R0, R27, R24, RZ ;  /* 0x000000181b007219 */ /* 0x000fe400000006ff */
[----:B------:R-:W-:Y:S01]  /*0e60*/  LOP3.LUT R7, R30, R7, RZ, 0xc0, !PT ;  /* 0x000000071e077212 */ /* 0x000fe200078ec0ff */
[----:B------:R-:W-:Y:S01]  /*0e70*/  IMAD.MOV R8, RZ, RZ, -R4 ;  /* 0x000000ffff087224 */ /* 0x000fe200078e0a04 */
[----:B------:R-:W-:Y:S02]  /*0e80*/  SEL R3, R3, R20, !P1 ;  /* 0x0000001403037207 */ /* 0x000fe40004800000 */
[----:B------:R-:W-:Y:S01]  /*0e90*/  LOP3.LUT R5, R10, R5, RZ, 0xc0, !PT ;  /* 0x000000050a057212 */ /* 0x000fe200078ec0ff */
[----:B------:R-:W-:Y:S02]  /*0ea0*/  IMAD R4, R0, R4, R7 ;  /* 0x0000000400047224 */ /* 0x000fe400078e0207 */
[----:B--2---:R-:W-:-:S02]  /*0eb0*/  IMAD R0, R8, R25, R14 ;  /* 0x0000001908007224 */ /* 0x004fc400078e020e */
[----:B---3--:R-:W-:Y:S02]  /*0ec0*/  IMAD R3, R4, R26, R3 ;  /* 0x0000001a04037224 */ /* 0x008fe400078e0203 */
[----:B------:R-:W-:Y:S02]  /*0ed0*/  IMAD.MOV.U32 R7, RZ, RZ, 0x1 ;  /* 0x00000001ff077424 */ /* 0x000fe400078e00ff */
[----:B------:R-:W-:-:S03]  /*0ee0*/  IMAD R4, R0, R21, R5 ;  /* 0x0000001500047224 */ /* 0x000fc600078e0205 */
[----:B------:R-:W-:Y:S02]  /*0ef0*/  PRMT R0, R7, 0x7610, R0 ;  /* 0x0000761007007816 */ /* 0x000fe40000000000 */
[----:B------:R-:W-:Y:S02]  /*0f00*/  SEL R100, R4, R3, !P1 ;  /* 0x0000000304647207 */ /* 0x000fe40004800000 */
[----:B------:R-:W-:-:S07]  /*0f10*/  SEL R103, R3, R4, !P1 ;  /* 0x0000000403677207 */ /* 0x000fce0004800000 */
.L_x_8:
[----:B------:R-:W-:-:S08]  /*0f20*/  NOP ;  /* 0x0000000000007918 */ /* 0x000fd00000000000 */
[----:B------:R-:W0:Y:S02]  /*0f30*/  USETMAXREG.TRY_ALLOC.CTAPOOL UP0, 0xe8 ;  /* 0x000000e8000079c8 */ /* 0x000e240008000600 */
[----:B0-----:R-:W-:-:S13]  /*0f40*/  PLOP3.LUT P0, PT, PT, PT, UP0, 0x80, 0x0 ;  /* 0x000000000000781c */ /* 0x001fda0003f0f008 */
[----:B------:R-:W-:Y:S05]  /*0f50*/  @!P0 BRA `(.L_x_8) ;  /* 0xfffffffc00f08947 */ /* 0x000fea000383ffff */
[----:B------:R-:W-:Y:S01]  /*0f60*/  ULDC.64 UR4, c[0x0][0x598] ;  /* 0x0001660000047ab9 */ /* 0x000fe20000000a00 */
[----:B------:R-:W-:Y:S01]  /*0f70*/  ULDC.64 UR38, c[0x0][0x208] ;  /* 0x0000820000267ab9 */ /* 0x000fe20000000a00 */
[----:B------:R-:W-:-:S04]  /*0f80*/  ISETP.NE.U32.AND P0, PT, RZ, UR4, PT ;  /* 0x00000004ff007c0c */ /* 0x000fc8000bf05070 */
[----:B------:R-:W-:-:S13]  /*0f90*/  ISETP.NE.AND.EX P0, PT, RZ, UR5, PT, P0 ;  /* 0x00000005ff007c0c */ /* 0x000fda000bf05300 */
[----:B------:R-:W-:Y:S05]  /*0fa0*/  @!P0 BRA `(.L_x_11) ;  /* 0x00000000001c8947 */ /* 0x000fea0003800000 */
[----:B------:R-:W0:Y:S02]  /*0fb0*/  LDC.64 R4, c[0x0][0x598] ;  /* 0x00016600ff047b82 */ /* 0x000e240000000a00 */
[----:B0-----:R-:W2:Y:S02]  /*0fc0*/  LDG.E.64 R4, desc[UR38][R4.64] ;  /* 0x0000002604047981 */ /* 0x001ea4000c1e1b00 */
[----:B--2---:R-:W-:-:S04]  /*0fd0*/  ISETP.NE.U32.AND P0, PT, R4, RZ, PT ;  /* 0x000000ff0400720c */ /* 0x004fc80003f05070 */
[----:B------:R-:W-:-:S13]  /*0fe0*/  ISETP.NE.AND.EX P0, PT, R5, RZ, PT, P0 ;  /* 0x000000ff0500720c */ /* 0x000fda0003f05300 */
[----:B------:R-:W-:Y:S05]  /*0ff0*/  @!P0 BRA `(.L_x_11) ;  /* 0x0000000000088947 */ /* 0x000fea0003800000 */
[----:B------:R0:W5:Y:S01]  /*1000*/  LD.E R23, desc[UR38][R4.64] ;  /* 0x0000002604177980 */ /* 0x000162000c101900 */
[----:B------:R-:W-:Y:S05]  /*1010*/  BRA `(.L_x_12) ;  /* 0x0000000000247947 */ /* 0x000fea0003800000 */
.L_x_11:
[----:B------:R-:W-:Y:S02]  /*1020*/  ULDC.64 UR4, c[0x0][0x588] ;  /* 0x0001620000047ab9 */ /* 0x000fe40000000a00 */
[----:B------:R-:W-:-:S04]  /*1030*/  ISETP.NE.U32.AND P0, PT, RZ, UR4, PT ;  /* 0x00000004ff007c0c */ /* 0x000fc8000bf05070 */
[----:B------:R-:W-:-:S13]  /*1040*/  ISETP.NE.AND.EX P0, PT, RZ, UR5, PT, P0 ;  /* 0x00000005ff007c0c */ /* 0x000fda000bf05300 */
[----:B------:R-:W-:Y:S05]  /*1050*/  @!P0 BRA `(.L_x_13) ;  /* 0x00000000000c8947 */ /* 0x000fea0003800000 */
[----:B------:R-:W0:Y:S02]  /*1060*/  LDC.64 R4, c[0x0][0x588] ;  /* 0x00016200ff047b82 */ /* 0x000e240000000a00 */
[----:B0-----:R1:W5:Y:S01]  /*1070*/  LDG.E R23, desc[UR38][R4.64] ;  /* 0x0000002604177981 */ /* 0x001362000c1e1900 */
[----:B------:R-:W-:Y:S05]  /*1080*/  BRA `(.L_x_12) ;  /* 0x0000000000087947 */ /* 0x000fea0003800000 */
.L_x_13:
[----:B------:R-:W-:Y:S02]  /*1090*/  ULDC UR4, c[0x0][0x580] ;  /* 0x0001600000047ab9 */ /* 0x000fe40000000800 */
[----:B------:R-:W-:-:S07]  /*10a0*/  IMAD.U32 R23, RZ, RZ, UR4 ;  /* 0x00000004ff177e24 */ /* 0x000fce000f8e00ff */
.L_x_12:
[----:B------:R-:W-:Y:S02]  /*10b0*/  ULDC.64 UR4, c[0x0][0x5a0] ;  /* 0x0001680000047ab9 */ /* 0x000fe40000000a00 */
[----:B------:R-:W-:-:S04]  /*10c0*/  ISETP.NE.U32.AND P0, PT, RZ, UR4, PT ;  /* 0x00000004ff007c0c */ /* 0x000fc8000bf05070 */
[----:B------:R-:W-:-:S13]  /*10d0*/  ISETP.NE.AND.EX P0, PT, RZ, UR5, PT, P0 ;  /* 0x00000005ff007c0c */ /* 0x000fda000bf05300 */
[----:B------:R-:W-:Y:S05]  /*10e0*/  @!P0 BRA `(.L_x_14) ;  /* 0x00000000001c8947 */ /* 0x000fea0003800000 */
[----:B01----:R-:W0:Y:S02]  /*10f0*/  LDC.64 R4, c[0x0][0x5a0] ;  /* 0x00016800ff047b82 */ /* 0x003e240000000a00 */
[----:B0-----:R-:W2:Y:S02]  /*1100*/  LDG.E.64 R4, desc[UR38][R4.64] ;  /* 0x0000002604047981 */ /* 0x001ea4000c1e1b00 */
[----:B--2---:R-:W-:-:S04]  /*1110*/  ISETP.NE.U32.AND P0, PT, R4, RZ, PT ;  /* 0x000000ff0400720c */ /* 0x004fc80003f05070 */
[----:B------:R-:W-:-:S13]  /*1120*/  ISETP.NE.AND.EX P0, PT, R5, RZ, PT, P0 ;  /* 0x000000ff0500720c */ /* 0x000fda0003f05300 */
[----:B------:R-:W-:Y:S05]  /*1130*/  @!P0 BRA `(.L_x_14) ;  /* 0x0000000000088947 */ /* 0x000fea0003800000 */
[----:B------:R0:W5:Y:S01]  /*1140*/  LD.E R90, desc[UR38][R4.64] ;  /* 0x00000026045a7980 */ /* 0x000162000c101900 */
[----:B------:R-:W-:Y:S05]  /*1150*/  BRA `(.L_x_15) ;  /* 0x0000000000247947 */ /* 0x000fea0003800000 */
.L_x_14:
[----:B------:R-:W-:Y:S02]  /*1160*/  ULDC.64 UR4, c[0x0][0x590] ;  /* 0x0001640000047ab9 */ /* 0x000fe40000000a00 */
[----:B------:R-:W-:-:S04]  /*1170*/  ISETP.NE.U32.AND P0, PT, RZ, UR4, PT ;  /* 0x00000004ff007c0c */ /* 0x000fc8000bf05070 */
[----:B------:R-:W-:-:S13]  /*1180*/  ISETP.NE.AND.EX P0, PT, RZ, UR5, PT, P0 ;  /* 0x00000005ff007c0c */ /* 0x000fda000bf05300 */
[----:B------:R-:W-:Y:S05]  /*1190*/  @!P0 BRA `(.L_x_16) ;  /* 0x00000000000c8947 */ /* 0x000fea0003800000 */
[----:B------:R-:W2:Y:S02]  /*11a0*/  LDC.64 R90, c[0x0][0x590] ;  /* 0x00016400ff5a7b82 */ /* 0x000ea40000000a00 */
[----:B--2---:R2:W5:Y:S01]  /*11b0*/  LDG.E R90, desc[UR38][R90.64] ;  /* 0x000000265a5a7981 */ /* 0x004562000c1e1900 */
[----:B------:R-:W-:Y:S05]  /*11c0*/  BRA `(.L_x_15) ;  /* 0x0000000000087947 */ /* 0x000fea0003800000 */
.L_x_16:
[----:B------:R-:W-:Y:S02]  /*11d0*/  ULDC UR4, c[0x0][0x584] ;  /* 0x0001610000047ab9 */ /* 0x000fe40000000800 */
[----:B------:R-:W-:-:S07]  /*11e0*/  IMAD.U32 R90, RZ, RZ, UR4 ;  /* 0x00000004ff5a7e24 */ /* 0x000fce000f8e00ff */
.L_x_15:
[----:B------:R-:W-:-:S13]  /*11f0*/  LOP3.LUT P0, RZ, R0, 0xff, RZ, 0xc0, !PT ;  /* 0x000000ff00ff7812 */ /* 0x000fda000780c0ff */
[----:B------:R-:W-:Y:S05]  /*1200*/  @!P0 EXIT ;  /* 0x000000000000894d */ /* 0x000fea0003800000 */
[----:B------:R-:W3:Y:S01]  /*1210*/  LDC R93, c[0x0][0x658] ;  /* 0x00019600ff5d7b82 */ /* 0x000ee20000000800 */
[----:B------:R-:W-:Y:S01]  /*1220*/  ULDC.64 UR6, c[0x0][0x288] ;  /* 0x0000a20000067ab9 */ /* 0x000fe20000000a00 */
[----:B------:R-:W-:Y:S01]  /*1230*/  LOP3.LUT R6, R6, 0x1, RZ, 0xc0, !PT ;  /* 0x0000000106067812 */ /* 0x000fe200078ec0ff */
[----:B------:R-:W-:Y:S01]  /*1240*/  UIADD3 UR4, UR7, 0x3f, URZ ;  /* 0x0000003f07047890 */ /* 0x000fe2000fffe03f */
[----:B------:R-:W-:Y:S01]  /*1250*/  SHF.R.U32.HI R0, RZ, 0x2, R95 ;  /* 0x00000002ff007819 */ /* 0x000fe2000001165f */
[----:B------:R-:W-:Y:S01]  /*1260*/  IMAD.U32 R3, RZ, RZ, UR6 ;  /* 0x00000006ff037e24 */ /* 0x000fe2000f8e00ff */
[----:B------:R-:W-:Y:S01]  /*1270*/  SHF.R.U32.HI R11, RZ, 0x1, R11 ;  /* 0x00000001ff0b7819 */ /* 0x000fe2000001160b */
[----:B------:R-:W-:Y:S01]  /*1280*/  USHF.R.S32.HI UR5, URZ, 0x1f, UR4 ;  /* 0x0000001f3f057899 */ /* 0x000fe20008011404 */
[----:B01----:R-:W0:Y:S01]  /*1290*/  LDC.64 R4, c[0x0][0x5c8] ;  /* 0x00017200ff047b82 */ /* 0x003e220000000a00 */
[----:B------:R-:W-:Y:S01]  /*12a0*/  LOP3.LUT R94, R95, 0x3, RZ, 0xc0, !PT ;  /* 0x000000035f5e7812 */ /* 0x000fe200078ec0ff */
[----:B------:R-:W-:Y:S01]  /*12b0*/  IMAD.SHL.U32 R7, R6, 0x40, RZ ;  /* 0x0000004006077824 */ /* 0x000fe200078e00ff */
[----:B------:R-:W-:Y:S01]  /*12c0*/  LOP3.LUT R0, R0, 0x7, RZ, 0xc0, !PT ;  /* 0x0000000700007812 */ /* 0x000fe200078ec0ff */
[----:B------:R-:W-:Y:S01]  /*12d0*/  ULEA.HI UR5, UR5, UR4, URZ, 0x6 ;  /* 0x0000000405057291 */ /* 0x000fe2000f8f303f */
[----:B------:R-:W-:Y:S01]  /*12e0*/  LOP3.LUT R11, R11, 0x30, RZ, 0xc0, !PT ;  /* 0x000000300b0b7812 */ /* 0x000fe200078ec0ff */
[----:B------:R-:W-:Y:S01]  /*12f0*/  IMAD R94, R94, -0x2, R3 ;  /* 0xfffffffe5e5e7824 */ /* 0x000fe200078e0203 */
[--C-:B------:R-:W-:Y:S01]  /*1300*/  LOP3.LUT R88, R7, 0x40, R0.reuse, 0xe2, !PT ;  /* 0x0000004007587812 */ /* 0x100fe200078ee200 */
[----:B------:R-:W1:Y:S01]  /*1310*/  LDC R97, c[0x0][0x600] ;  /* 0x00018000ff617b82 */ /* 0x000e620000000800 */
[----:B------:R-:W-:Y:S01]  /*1320*/  IADD3 R3, RZ, -R11, -R0 ;  /* 0x8000000bff037210 */ /* 0x000fe20007ffe800 */
[----:B------:R-:W-:Y:S01]  /*1330*/  IMAD.MOV.U32 R0, RZ, RZ, -0x1 ;  /* 0xffffffffff007424 */ /* 0x000fe200078e00ff */
[----:B------:R-:W-:Y:S01]  /*1340*/  USHF.R.S32.HI UR43, URZ, 0x6, UR5 ;  /* 0x000000063f2b7899 */ /* 0x000fe20008011405 */
[----:B------:R-:W-:Y:S01]  /*1350*/  IMAD.MOV.U32 R8, RZ, RZ, 0x1 ;  /* 0x00000001ff087424 */ /* 0x000fe200078e00ff */
[C---:B------:R-:W-:Y:S01]  /*1360*/  LOP3.LUT R96, R95.reuse, 0x80, RZ, 0xc0, !PT ;  /* 0x000000805f607812 */ /* 0x040fe200078ec0ff */
[----:B------:R-:W-:Y:S01]  /*1370*/  IMAD R3, R6, -0x40, R3 ;  /* 0xffffffc006037824 */ /* 0x000fe200078e0203 */
[----:B------:R-:W-:Y:S01]  /*1380*/  UISETP.LT.AND UP0, UPT, UR43, 0x1, UPT ;  /* 0x000000012b00788c */ /* 0x000fe2000bf01270 */
[----:B---3--:R-:W-:Y:S01]  /*1390*/  SHF.L.U32 R0, R0, R93, RZ ;  /* 0x0000005d00007219 */ /* 0x008fe200000006ff */
[----:B------:R-:W-:Y:S01]  /*13a0*/  ULDC UR4, c[0x0][0x284] ;  /* 0x0000a10000047ab9 */ /* 0x000fe20000000800 */
[----:B------:R-:W-:Y:S01]  /*13b0*/  LOP3.LUT R88, R88, R11, RZ, 0xfc, !PT ;  /* 0x0000000b58587212 */ /* 0x000fe200078efcff */
[----:B------:R-:W-:Y:S01]  /*13c0*/  USEL UR44, UR43, 0x1, UP0 ;  /* 0x000000012b2c7887 */ /* 0x000fe20008000000 */
[----:B------:R-:W-:Y:S01]  /*13d0*/  SHF.L.U32 R93, R8, R93, RZ ;  /* 0x0000005d085d7219 */ /* 0x000fe200000006ff */
[----:B------:R-:W-:Y:S01]  /*13e0*/  IMAD.SHL.U32 R95, R95, 0x2, RZ ;  /* 0x000000025f5f7824 */ /* 0x000fe200078e00ff */
[----:B------:R-:W-:Y:S01]  /*13f0*/  LOP3.LUT R102, R18, 0x1, RZ, 0xfc, !PT ;  /* 0x0000000112667812 */ /* 0x000fe200078efcff */
[----:B------:R-:W-:Y:S01]  /*1400*/  VIADD R99, R3, UR4 ;  /* 0x0000000403637c36 */ /* 0x000fe20008000000 */
[C---:B0-----:R-:W-:Y:S01]  /*1410*/  SHF.L.U64.HI R92, R4.reuse, 0x3, R5 ;  /* 0x00000003045c7819 */ /* 0x041fe20000010205 */
[----:B--2---:R-:W-:Y:S01]  /*1420*/  IMAD.SHL.U32 R91, R4, 0x8, RZ ;  /* 0x00000008045b7824 */ /* 0x004fe200078e00ff */
[----:B------:R-:W-:Y:S01]  /*1430*/  SHF.R.U32.HI R96, RZ, 0x7, R96 ;  /* 0x00000007ff607819 */ /* 0x000fe20000011660 */
[----:B------:R-:W-:Y:S01]  /*1440*/  IMAD.MOV.U32 R89, RZ, RZ, RZ ;  /* 0x000000ffff597224 */ /* 0x000fe200078e00ff */
[----:B------:R-:W-:Y:S01]  /*1450*/  LOP3.LUT R98, RZ, R0, RZ, 0x33, !PT ;  /* 0x00000000ff627212 */ /* 0x000fe200078e33ff */
[----:B------:R-:W-:Y:S01]  /*1460*/  UIADD3 UR44, UR43, -UR44, URZ ;  /* 0x8000002c2b2c7290 */ /* 0x000fe2000fffe03f */
[----:B------:R-:W-:Y:S01]  /*1470*/  UMOV UR40, URZ ;  /* 0x0000003f00287c82 */ /* 0x000fe20008000000 */
[----:B-1----:R-:W-:Y:S01]  /*1480*/  VIADD R97, R97, 0xffffffff ;  /* 0xffffffff61617836 */ /* 0x002fe20000000000 */
[----:B------:R-:W-:-:S09]  /*1490*/  UMOV UR41, URZ ;  /* 0x0000003f00297c82 */ /* 0x000fd20008000000 */
.L_x_162:
[----:B0-----:R-:W0:Y:S01]  /*14a0*/  SHFL.IDX PT, R0, R96, RZ, 0x1f ;  /* 0x00001fff60007589 */ /* 0x001e2200000e0000 */
[----:B-1----:R-:W1:Y:S01]  /*14b0*/  S2UR UR7, SR_CgaCtaId ;  /* 0x00000000000779c3 */ /* 0x002e620000008800 */
[----:B------:R-:W-:Y:S01]  /*14c0*/  UMOV UR6, 0x400 ;  /* 0x0000040000067882 */ /* 0x000fe20000000000 */
[----:B0-----:R-:W-:Y:S01]  /*14d0*/  R2UR UR4, R0 ;  /* 0x00000000000472ca */ /* 0x001fe200000e0000 */
[----:B-1----:R-:W-:-:S12]  /*14e0*/  ULEA UR6, UR7, UR6, 0x18 ;  /* 0x0000000607067291 */ /* 0x002fd8000f8ec03f */
[----:B------:R-:W-:-:S04]  /*14f0*/  ULEA.HI UR5, UR4, UR4, URZ, 0x1 ;  /* 0x0000000404057291 */ /* 0x000fc8000f8f083f */
[----:B------:R-:W-:-:S04]  /*1500*/  ULOP3.LUT UR5, UR5, 0x7fffe, URZ, 0xc0, !UPT ;  /* 0x0007fffe05057892 */ /* 0x000fc8000f8ec03f */
[----:B------:R-:W-:-:S03]  /*1510*/  UIADD3 UR5, UR4, -UR5, URZ ;  /* 0x8000000504057290 */ /* 0x000fc6000fffe03f */
[----:B------:R-:W-:Y:S01]  /*1520*/  ULDC UR4, c[0x0][0x28c] ;  /* 0x0000a30000047ab9 */ /* 0x000fe20000000800 */
[----:B------:R-:W-:Y:S01]  /*1530*/  ULEA UR5, UR5, UR6, 0xd ;  /* 0x0000000605057291 */ /* 0x000fe2000f8e683f */
[----:B------:R-:W-:-:S03]  /*1540*/  ISETP.LT.AND P0, PT, RZ, UR4, PT ;  /* 0x00000004ff007c0c */ /* 0x000fc6000bf01270 */
[----:B------:R-:W-:-:S04]  /*1550*/  UIADD3 UR5, UR5, 0x100, URZ ;  /* 0x0000010005057890 */ /* 0x000fc8000fffe03f */
[----:B------:R-:W-:-:S04]  /*1560*/  USHF.R.U32.HI UR5, URZ, 0x4, UR5 ;  /* 0x000000043f057899 */ /* 0x000fc80008011605 */
[----:B------:R-:W-:-:S04]  /*1570*/  ULOP3.LUT UR5, UR5, 0x3fff, URZ, 0xc0, !UPT ;  /* 0x00003fff05057892 */ /* 0x000fc8000f8ec03f */
[----:B------:R-:W-:Y:S01]  /*1580*/  ULOP3.LUT UR45, UR5, 0x10000, URZ, 0xfc, !UPT ;  /* 0x00010000052d7892 */ /* 0x000fe2000f8efc3f */
[----:B--2345:R-:W-:Y:S11]  /*1590*/  @P0 BRA `(.L_x_17) ;  /* 0x0000000000400947 */ /* 0x03cff60003800000 */
[----:B------:R-:W-:Y:S01]  /*15a0*/  MOV R0, 0x0 ;  /* 0x0000000000007802 */ /* 0x000fe20000000f00 */
[----:B------:R-:W-:Y:S01]  /*15b0*/  ULDC.64 UR4, c[0x4][0x68] ;  /* 0x01001a0000047ab9 */ /* 0x000fe20000000a00 */
[----:B------:R-:W-:Y:S01]  /*15c0*/  ULDC.64 UR6, c[0x4][0x8] ;  /* 0x0100020000067ab9 */ /* 0x000fe20000000a00 */
[----:B------:R-:W-:Y:S01]  /*15d0*/  IMAD.U32 R4, RZ, RZ, UR4 ;  /* 0x00000004ff047e24 */ /* 0x000fe2000f8e00ff */
[----:B------:R0:W1:Y:S01]  /*15e0*/  LDC.64 R14, c[0x4][R0] ;  /* 0x01000000000e7b82 */ /* 0x0000620000000a00 */
[----:B------:R-:W-:Y:S01]  /*15f0*/  IMAD.U32 R5, RZ, RZ, UR5 ;  /* 0x00000005ff057e24 */ /* 0x000fe2000f8e00ff */
[----:B------:R-:W-:Y:S01]  /*1600*/  ULDC.64 UR4, c[0x4][0x70] ;  /* 0x01001c0000047ab9 */ /* 0x000fe20000000a00 */
[----:B------:R-:W-:Y:S02]  /*1610*/  IMAD.U32 R10, RZ, RZ, UR6 ;  /* 0x00000006ff0a7e24 */ /* 0x000fe4000f8e00ff */
[----:B------:R-:W-:Y:S02]  /*1620*/  IMAD.U32 R6, RZ, RZ, UR4 ;  /* 0x00000004ff067e24 */ /* 0x000fe4000f8e00ff */
[----:B------:R-:W-:-:S02]  /*1630*/  IMAD.U32 R7, RZ, RZ, UR5 ;  /* 0x00000005ff077e24 */ /* 0x000fc4000f8e00ff */
[----:B------:R-:W-:Y:S02]  /*1640*/  IMAD.U32 R11, RZ, RZ, UR7 ;  /* 0x00000007ff0b7e24 */ /* 0x000fe4000f8e00ff */
[----:B------:R-:W-:Y:S02]  /*1650*/  IMAD.MOV.U32 R8, RZ, RZ, 0x1e1 ;  /* 0x000001e1ff087424 */ /* 0x000fe400078e00ff */
[----:B------:R-:W-:Y:S02]  /*1660*/  IMAD.MOV.U32 R12, RZ, RZ, 0x1 ;  /* 0x00000001ff0c7424 */ /* 0x000fe400078e00ff */
[----:B0-----:R-:W-:-:S07]  /*1670*/  IMAD.MOV.U32 R13, RZ, RZ, RZ ;  /* 0x000000ffff0d7224 */ /* 0x001fce00078e00ff */
[----:B------:R-:W-:-:S07]  /*1680*/  LEPC R20, `(.L_x_17) ;  /* 0x000000001014794e */ /* 0x000fce0000000000 */
[----:B-1---5:R-:W-:Y:S05]  /*1690*/  CALL.ABS.NOINC R14 ;  /* 0x000000000e007343 */ /* 0x022fea0003c00000 */
.L_x_17:
[----:B------:R-:W-:-:S13]  /*16a0*/  ISETP.NE.AND P0, PT, R102, 0x3, PT ;  /* 0x000000036600780c */ /* 0x000fda0003f05270 */
[----:B------:R-:W-:Y:S05]  /*16b0*/  @!P0 BRA `(.L_x_18) ;  /* 0x0000000000048947 */ /* 0x000fea0003800000 */
[----:B------:R-:W-:Y:S01]  /*16c0*/  BPT.TRAP 0x1 ;  /* 0x000000040000795c */ /* 0x000fe20000300000 */
.L_x_18:
[----:B------:R-:W0:Y:S01]  /*16d0*/  S2UR UR5, SR_CgaCtaId ;  /* 0x00000000000579c3 */ /* 0x000e220000008800 */
[----:B------:R-:W-:Y:S01]  /*16e0*/  UMOV UR4, 0x400 ;  /* 0x0000040000047882 */ /* 0x000fe20000000000 */
[----:B------:R-:W-:Y:S02]  /*16f0*/  IMAD.U32 R0, RZ, RZ, UR40 ;  /* 0x00000028ff007e24 */ /* 0x000fe4000f8e00ff */
[----:B------:R-:W-:-:S03]  /*1700*/  IMAD.U32 R3, RZ, RZ, UR41 ;  /* 0x00000029ff037e24 */ /* 0x000fc6000f8e00ff */
[----:B------:R-:W-:Y:S01]  /*1710*/  SHF.L.U32 R0, R0, 0x1f, RZ ;  /* 0x0000001f00007819 */ /* 0x000fe200000006ff */
[----:B0-----:R-:W-:-:S06]  /*1720*/  ULEA UR4, UR5, UR4, 0x18 ;  /* 0x0000000405047291 */ /* 0x001fcc000f8ec03f */
[----:B------:R-:W-:-:S04]  /*1730*/  IMAD.U32 R6, RZ, RZ, UR4 ;  /* 0x00000004ff067e24 */ /* 0x000fc8000f8e00ff */
[----:B------:R-:W-:-:S04]  /*1740*/  IMAD R3, R3, 0x8, R6 ;  /* 0x0000000803037824 */ /* 0x000fc800078e0206 */
[----:B------:R0:W1:Y:S01]  /*1750*/  SYNCS.PHASECHK.TRANS64.TRYWAIT P1, [R3+URZ], R0 ;  /* 0x00000000030075a7 */ /* 0x000062000802017f */
[----:B------:R-:W-:Y:S05]  /*1760*/  @!P0 BRA `(.L_x_19) ;  /* 0x0000000000048947 */ /* 0x000fea0003800000 */
[----:B------:R-:W-:Y:S01]  /*1770*/  BPT.TRAP 0x1 ;  /* 0x000000040000795c */ /* 0x000fe20000300000 */
.L_x_19:
[----:B------:R-:W-:-:S05]  /*1780*/  IMAD.U32 R4, RZ, RZ, UR44 ;  /* 0x0000002cff047e24 */ /* 0x000fca000f8e00ff */
[----:B------:R-:W-:Y:S01]  /*1790*/  ISETP.GE.AND P2, PT, R4, 0x1, PT ;  /* 0x000000010400780c */ /* 0x000fe20003f46270 */
[----:B-1----:R-:W-:-:S12]  /*17a0*/  @P1 BRA `(.L_x_20) ;  /* 0x0000000000081947 */ /* 0x002fd80003800000 */
[----:B------:R-:W1:Y:S02]  /*17b0*/  SYNCS.PHASECHK.TRANS64.TRYWAIT P1, [R3+URZ], R0 ;  /* 0x00000000030075a7 */ /* 0x000e64000802017f */
[----:B-1----:R-:W-:Y:S05]  /*17c0*/  @!P1 BRA `(.L_x_21) ;  /* 0x0000006400c49947 */ /* 0x002fea0003800000 */
.L_x_20:
[----:B------:R-:W-:Y:S05]  /*17d0*/  WARPSYNC.ALL ;  /* 0x0000000000007948 */ /* 0x000fea0003800000 */
[----:B------:R-:W-:Y:S01]  /*17e0*/  R2UR UR4, R6 ;  /* 0x00000000060472ca */ /* 0x000fe200000e0000 */
[----:B------:R-:W-:Y:S01]  /*17f0*/  ULEA UR5, UR41, UR45, 0xa ;  /* 0x0000002d29057291 */ /* 0x000fe2000f8e503f */
[----:B------:R-:W-:Y:S01]  /*1800*/  WARPGROUP.ARRIVE ;  /* 0x00000000000079c5 */ /* 0x000fe20000000000 */
[----:B------:R-:W-:Y:S01]  /*1810*/  UMOV UR9, 0x40000040 ;  /* 0x4000004000097882 */ /* 0x000fe20000000000 */
[----:B------:R-:W-:-:S04]  /*1820*/  UMOV UR11, 0x40000040 ;  /* 0x40000040000b7882 */ /* 0x000fc80000000000 */
[----:B------:R-:W-:-:S05]  /*1830*/  UMOV UR8, UR5 ;  /* 0x0000000500087c82 */ /* 0x000fca0008000000 */
[----:B------:R-:W-:-:S04]  /*1840*/  UIADD3 UR4, UR4, 0x10100, URZ ;  /* 0x0001010004047890 */ /* 0x000fc8000fffe03f */
[----:B------:R-:W-:-:S04]  /*1850*/  USHF.R.U32.HI UR4, URZ, 0x4, UR4 ;  /* 0x000000043f047899 */ /* 0x000fc80008011604 */
[----:B------:R-:W-:-:S04]  /*1860*/  ULOP3.LUT UR4, UR4, 0x3fff, URZ, 0xc0, !UPT ;  /* 0x00003fff04047892 */ /* 0x000fc8000f8ec03f */
[----:B------:R-:W-:-:S04]  /*1870*/  ULOP3.LUT UR4, UR4, 0x10000, URZ, 0xfc, !UPT ;  /* 0x0001000004047892 */ /* 0x000fc8000f8efc3f */
[----:B------:R-:W-:-:S07]  /*1880*/  ULEA UR6, UR41, UR4, 0xa ;  /* 0x0000000429067291 */ /* 0x000fce000f8e503f */
[----:B------:R-:W-:Y:S02]  /*1890*/  UMOV UR10, UR6 ;  /* 0x00000006000a7c82 */ /* 0x000fe40008000000 */
[----:B------:R-:W-:Y:S01]  /*18a0*/  HGMMA.64x128x16.F32 R24, gdesc[UR8], RZ, !UPT, gsb0 ;  /* 0x01e00000081879f0 */ /* 0x000fe2000c0008ff */
[----:B------:R-:W-:Y:S02]  /*18b0*/  UIADD3 UR8, UR5, 0x2, URZ ;  /* 0x0000000205087890 */ /* 0x000fe4000fffe03f */
[----:B------:R-:W-:Y:S01]  /*18c0*/  UIADD3 UR10, UR6, 0x2, URZ ;  /* 0x00000002060a7890 */ /* 0x000fe2000fffe03f */
[----:B------:R-:W-:Y:S01]  /*18d0*/  UMOV UR9, 0x40000040 ;  /* 0x4000004000097882 */ /* 0x000fe20000000000 */
[----:B------:R-:W-:Y:S01]  /*18e0*/  UMOV UR11, 0x40000040 ;  /* 0x40000040000b7882 */ /* 0x000fe20000000000 */
[----:B------:R-:W-:Y:S02]  /*18f0*/  WARPGROUP.DEPBAR.LE gsb0, 0x0 ;  /* 0x00008000000079c5 */ /* 0x000fe40000010000 */
[----:B------:R-:W-:-:S06]  /*1900*/  WARPGROUP.ARRIVE ;  /* 0x00000000000079c5 */ /* 0x000fcc0000000000 */
[----:B------:R-:W-:Y:S01]  /*1910*/  HGMMA.64x128x16.F32 R24, gdesc[UR8], R24, gsb0 ;  /* 0x01e00000081879f0 */ /* 0x000fe20008000818 */
        /* <DEDUP_REMOVED lines=13> */
[----:B------:R-:W-:Y:S03]  /*19f0*/  HGMMA.64x128x16.F32 R24, gdesc[UR8], R24, gsb0 ;  /* 0x01e00000081879f0 */ /* 0x000fe60008000818 */
[----:B------:R-:W-:Y:S02]  /*1a00*/  WARPGROUP.DEPBAR.LE gsb0, 0x0 ;  /* 0x00008000000079c5 */ /* 0x000fe40000010000 */
[----:B------:R-:W-:Y:S05]  /*1a10*/  @!P2 BRA `(.L_x_22) ;  /* 0x000000040028a947 */ /* 0x000fea0003800000 */
[----:B------:R-:W-:Y:S01]  /*1a20*/  UIADD3 UR5, UR41, 0x1, URZ ;  /* 0x0000000129057890 */ /* 0x000fe2000fffe03f */
[----:B01----:R-:W-:Y:S02]  /*1a30*/  IMAD.U32 R0, RZ, RZ, UR44 ;  /* 0x0000002cff007e24 */ /* 0x003fe4000f8e00ff */
[----:B------:R-:W-:Y:S01]  /*1a40*/  IMAD.U32 R3, RZ, RZ, UR41 ;  /* 0x00000029ff037e24 */ /* 0x000fe2000f8e00ff */
[----:B------:R-:W-:-:S04]  /*1a50*/  UISETP.NE.AND UP0, UPT, UR5, 0x4, UPT ;  /* 0x000000040500788c */ /* 0x000fc8000bf05270 */
[----:B------:R-:W-:Y:S02]  /*1a60*/  USEL UR6, URZ, 0x1, UP0 ;  /* 0x000000013f067887 */ /* 0x000fe40008000000 */
[----:B------:R-:W-:Y:S02]  /*1a70*/  USEL UR5, UR5, URZ, UP0 ;  /* 0x0000003f05057287 */ /* 0x000fe40008000000 */
[----:B------:R-:W-:-:S06]  /*1a80*/  ULOP3.LUT UR6, UR40, UR6, URZ, 0x3c, !UPT ;  /* 0x0000000628067292 */ /* 0x000fcc000f8e3c3f */
[----:B------:R-:W-:-:S07]  /*1a90*/  IMAD.U32 R7, RZ, RZ, UR6 ;  /* 0x00000006ff077e24 */ /* 0x000fce000f8e00ff */
.L_x_29:
[----:B------:R-:W-:Y:S05]  /*1aa0*/  @!P0 BRA `(.L_x_23) ;  /* 0x0000000000048947 */ /* 0x000fea0003800000 */
[----:B------:R-:W-:Y:S01]  /*1ab0*/  BPT.TRAP 0x1 ;  /* 0x000000040000795c */ /* 0x000fe20000300000 */
.L_x_23:
[----:B------:R-:W0:Y:S01]  /*1ac0*/  S2UR UR7, SR_CgaCtaId ;  /* 0x00000000000779c3 */ /* 0x000e220000008800 */
[----:B------:R-:W-:Y:S01]  /*1ad0*/  UMOV UR6, 0x400 ;  /* 0x0000040000067882 */ /* 0x000fe20000000000 */
[----:B------:R-:W-:Y:S01]  /*1ae0*/  IMAD.U32 R5, RZ, RZ, UR5 ;  /* 0x00000005ff057e24 */ /* 0x000fe2000f8e00ff */
[----:B------:R-:W-:Y:S01]  /*1af0*/  SHF.L.U32 R4, R7, 0x1f, RZ ;  /* 0x0000001f07047819 */ /* 0x000fe200000006ff */
[----:B0-----:R-:W-:-:S06]  /*1b00*/  ULEA UR6, UR7, UR6, 0x18 ;  /* 0x0000000607067291 */ /* 0x001fcc000f8ec03f */
[----:B------:R-:W-:-:S04]  /*1b10*/  IMAD.U32 R6, RZ, RZ, UR6 ;  /* 0x00000006ff067e24 */ /* 0x000fc8000f8e00ff */
[----:B------:R-:W-:-:S04]  /*1b20*/  IMAD R5, R5, 0x8, R6 ;  /* 0x0000000805057824 */ /* 0x000fc800078e0206 */
[----:B------:R0:W1:Y:S01]  /*1b30*/  SYNCS.PHASECHK.TRANS64.TRYWAIT P1, [R5+URZ], R4 ;  /* 0x00000004050075a7 */ /* 0x000062000802017f */
[----:B------:R-:W-:Y:S05]  /*1b40*/  @!P0 BRA `(.L_x_24) ;  /* 0x0000000000048947 */ /* 0x000fea0003800000 */
[----:B------:R-:W-:Y:S01]  /*1b50*/  BPT.TRAP 0x1 ;  /* 0x000000040000795c */ /* 0x000fe20000300000 */
.L_x_24:
[----:B-1----:R-:W-:Y:S05]  /*1b60*/  @P1 BRA `(.L_x_25) ;  /* 0x0000000000081947 */ /* 0x002fea0003800000 */
[----:B------:R-:W1:Y:S02]  /*1b70*/  SYNCS.PHASECHK.TRANS64.TRYWAIT P1, [R5+URZ], R4 ;  /* 0x00000004050075a7 */ /* 0x000e64000802017f */
[----:B-1----:R-:W-:Y:S05]  /*1b80*/  @!P1 BRA `(.L_x_26) ;  /* 0x0000006000e89947 */ /* 0x002fea0003800000 */
.L_x_25:
[----:B------:R-:W-:Y:S01]  /*1b90*/  ULEA UR6, UR5, UR45, 0xa ;  /* 0x0000002d05067291 */ /* 0x000fe2000f8e503f */
[----:B------:R-:W-:Y:S01]  /*1ba0*/  WARPGROUP.ARRIVE ;  /* 0x00000000000079c5 */ /* 0x000fe20000000000 */
[----:B------:R-:W-:Y:S01]  /*1bb0*/  ULEA UR7, UR5, UR4, 0xa ;  /* 0x0000000405077291 */ /* 0x000fe2000f8e503f */
[----:B------:R-:W-:Y:S01]  /*1bc0*/  UMOV UR9, 0x40000040 ;  /* 0x4000004000097882 */ /* 0x000fe20000000000 */
[----:B------:R-:W-:-:S03]  /*1bd0*/  UMOV UR11, 0x40000040 ;  /* 0x40000040000b7882 */ /* 0x000fc60000000000 */
[----:B------:R-:W-:Y:S02]  /*1be0*/  UMOV UR8, UR6 ;  /* 0x0000000600087c82 */ /* 0x000fe40008000000 */
[----:B------:R-:W-:Y:S02]  /*1bf0*/  UMOV UR10, UR7 ;  /* 0x00000007000a7c82 */ /* 0x000fe40008000000 */
[----:B------:R-:W-:Y:S01]  /*1c00*/  HGMMA.64x128x16.F32 R24, gdesc[UR8], R24, gsb0 ;  /* 0x01e00000081879f0 */ /* 0x000fe20008000818 */
[----:B------:R-:W-:Y:S02]  /*1c10*/  UIADD3 UR8, UR6, 0x2, URZ ;  /* 0x0000000206087890 */ /* 0x000fe4000fffe03f */
[----:B------:R-:W-:Y:S01]  /*1c20*/  UIADD3 UR10, UR7, 0x2, URZ ;  /* 0x00000002070a7890 */ /* 0x000fe2000fffe03f */
[----:B------:R-:W-:Y:S01]  /*1c30*/  UMOV UR9, 0x40000040 ;  /* 0x4000004000097882 */ /* 0x000fe20000000000 */
[----:B------:R-:W-:Y:S01]  /*1c40*/  UMOV UR11, 0x40000040 ;  /* 0x40000040000b7882 */ /* 0x000fe20000000000 */
[----:B------:R-:W-:-:S02]  /*1c50*/  WARPGROUP.DEPBAR.LE gsb0, 0x0 ;  /* 0x00008000000079c5 */ /* 0x000fc40000010000 */
        /* <DEDUP_REMOVED lines=18> */
[----:B------:R-:W-:Y:S01]  /*1d80*/  BPT.TRAP 0x1 ;  /* 0x000000040000795c */ /* 0x000fe20000300000 */
.L_x_27:
[----:B------:R-:W-:-:S13]  /*1d90*/  ISETP.NE.AND P1, PT, R22, RZ, PT ;  /* 0x000000ff1600720c */ /* 0x000fda0003f25270 */
[----:B01----:R-:W-:-:S04]  /*1da0*/  @P1 IMAD R4, R3, 0x8, R6 ;  /* 0x0000000803041824 */ /* 0x003fc800078e0206 */
[----:B------:R-:W-:-:S05]  /*1db0*/  @P1 VIADD R4, R4, 0x20 ;  /* 0x0000002004041836 */ /* 0x000fca0000000000 */
[----:B------:R-:W-:-:S04]  /*1dc0*/  @P1 PRMT R4, R19, 0x654, R4 ;  /* 0x0000065413041816 */ /* 0x000fc80000000004 */
[----:B------:R0:W-:Y:S01]  /*1dd0*/  @P1 SYNCS.ARRIVE.TRANS64.RED.A1T0 RZ, [R4+URZ], RZ ;  /* 0x000000ff04ff19a7 */ /* 0x0001e2000810043f */
[----:B------:R-:W-:-:S13]  /*1de0*/  ISETP.GT.U32.AND P1, PT, R18, 0x1, PT ;  /* 0x000000011200780c */ /* 0x000fda0003f24070 */
[----:B0-----:R-:W-:Y:S05]  /*1df0*/  @P1 BRA `(.L_x_28) ;  /* 0x0000000000041947 */ /* 0x001fea0003800000 */
[----:B------:R-:W-:Y:S01]  /*1e00*/  BPT.TRAP 0x1 ;  /* 0x000000040000795c */ /* 0x000fe20000300000 */
.L_x_28:
[----:B------:R-:W-:Y:S01]  /*1e10*/  UIADD3 UR5, UR5, 0x1, URZ ;  /* 0x0000000105057890 */ /* 0x000fe2000fffe03f */
[C---:B------:R-:W-:Y:S01]  /*1e20*/  ISETP.GT.AND P2, PT, R0.reuse, 0x1, PT ;  /* 0x000000010000780c */ /* 0x040fe20003f44270 */
[----:B------:R-:W-:Y:S02]  /*1e30*/  VIADD R3, R3, 0x1 ;  /* 0x0000000103037836 */ /* 0x000fe40000000000 */
[----:B------:R-:W-:Y:S01]  /*1e40*/  UISETP.NE.AND UP0, UPT, UR5, 0x4, UPT ;  /* 0x000000040500788c */ /* 0x000fe2000bf05270 */
[----:B------:R-:W-:Y:S02]  /*1e50*/  VIADD R0, R0, 0xffffffff ;  /* 0xffffffff00007836 */ /* 0x000fe40000000000 */
[C---:B------:R-:W-:Y:S01]  /*1e60*/  ISETP.NE.AND P1, PT, R3.reuse, 0x4, PT ;  /* 0x000000040300780c */ /* 0x040fe20003f25270 */
[----:B------:R-:W-:Y:S02]  /*1e70*/  USEL UR6, URZ, 0x1, UP0 ;  /* 0x000000013f067887 */ /* 0x000fe40008000000 */
[----:B------:R-:W-:Y:S01]  /*1e80*/  USEL UR5, UR5, URZ, UP0 ;  /* 0x0000003f05057287 */ /* 0x000fe20008000000 */
[----:B------:R-:W-:-:S03]  /*1e90*/  SEL R3, R3, RZ, P1 ;  /* 0x000000ff03037207 */ /* 0x000fc60000800000 */
[----:B------:R-:W-:Y:S01]  /*1ea0*/  LOP3.LUT R7, R7, UR6, RZ, 0x3c, !PT ;  /* 0x0000000607077c12 */ /* 0x000fe2000f8e3cff */
[----:B------:R-:W-:Y:S07]  /*1eb0*/  @P2 BRA `(.L_x_29) ;  /* 0xfffffff800f82947 */ /* 0x000fee000383ffff */
.L_x_22:
[----:B01----:R-:W0:Y:S02]  /*1ec0*/  LDC R0, c[0x0][0x28c] ;  /* 0x0000a300ff007b82 */ /* 0x003e240000000800 */
[----:B0-----:R-:W-:-:S13]  /*1ed0*/  ISETP.GE.AND P1, PT, R0, 0x1, PT ;  /* 0x000000010000780c */ /* 0x001fda0003f26270 */
[----:B------:R-:W-:Y:S05]  /*1ee0*/  @!P1 BRA `(.L_x_30) ;  /* 0x0000000000389947 */ /* 0x000fea0003800000 */
[----:B------:R-:W-:Y:S05]  /*1ef0*/  @!P0 BRA `(.L_x_31) ;  /* 0x0000000000048947 */ /* 0x000fea0003800000 */
[----:B------:R-:W-:Y:S01]  /*1f00*/  BPT.TRAP 0x1 ;  /* 0x000000040000795c */ /* 0x000fe20000300000 */
.L_x_31:
[----:B------:R-:W-:-:S13]  /*1f10*/  ISETP.NE.AND P0, PT, R22, RZ, PT ;  /* 0x000000ff1600720c */ /* 0x000fda0003f05270 */
[----:B------:R-:W-:-:S05]  /*1f20*/  VOTEU.ANY UP0, P0 ;  /* 0x00000000003f7886 */ /* 0x000fca0000000100 */
[----:B------:R-:W-:-:S06]  /*1f30*/  @UP0 UIADD3 UR4, UR44, UR41, URZ ;  /* 0x000000292c040290 */ /* 0x000fcc000fffe03f */
[----:B------:R-:W-:-:S04]  /*1f40*/  IMAD.U32 R0, RZ, RZ, UR4 ;  /* 0x00000004ff007e24 */ /* 0x000fc8000f8e00ff */
[----:B------:R-:W-:-:S05]  /*1f50*/  @P0 IMAD.SHL.U32 R0, R0, 0x8, RZ ;  /* 0x0000000800000824 */ /* 0x000fca00078e00ff */
[----:B------:R-:W-:-:S04]  /*1f60*/  @P0 LOP3.LUT R0, R0, 0x18, RZ, 0xc0, !PT ;  /* 0x0000001800000812 */ /* 0x000fc800078ec0ff */
[----:B------:R-:W-:-:S04]  /*1f70*/  @P0 IADD3 R0, R6, 0x20, R0 ;  /* 0x0000002006000810 */ /* 0x000fc80007ffe000 */
[----:B------:R-:W-:-:S04]  /*1f80*/  @P0 PRMT R0, R19, 0x654, R0 ;  /* 0x0000065413000816 */ /* 0x000fc80000000000 */
[----:B------:R0:W-:Y:S01]  /*1f90*/  @P0 SYNCS.ARRIVE.TRANS64.RED.A1T0 RZ, [R0+URZ], RZ ;  /* 0x000000ff00ff09a7 */ /* 0x0001e2000810043f */
[----:B------:R-:W-:-:S13]  /*1fa0*/  ISETP.GT.U32.AND P0, PT, R18, 0x1, PT ;  /* 0x000000011200780c */ /* 0x000fda0003f04070 */
[----:B0-----:R-:W-:Y:S05]  /*1fb0*/  @P0 BRA `(.L_x_30) ;  /* 0x0000000000040947 */ /* 0x001fea0003800000 */
[----:B------:R-:W-:Y:S01]  /*1fc0*/  BPT.TRAP 0x1 ;  /* 0x000000040000795c */ /* 0x000fe20000300000 */
.L_x_30:
[----:B------:R-:W-:Y:S01]  /*1fd0*/  IMAD.SHL.U32 R100, R100, 0x80, RZ ;  /* 0x0000008064647824 */ /* 0x000fe200078e00ff */
[----:B------:R-:W-:Y:S01]  /*1fe0*/  ULDC UR6, c[0x0][0x288] ;  /* 0x0000a20000067ab9 */ /* 0x000fe20000000800 */
[----:B------:R-:W-:Y:S01]  /*1ff0*/  SHF.R.S32.HI R11, RZ, 0x1f, R101 ;  /* 0x0000001fff0b7819 */ /* 0x000fe20000011465 */
[C---:B------:R-:W-:Y:S01]  /*2000*/  IMAD.SHL.U32 R6, R103.reuse, 0x80, RZ ;  /* 0x0000008067067824 */ /* 0x040fe200078e00ff */
[----:B------:R-:W-:Y:S01]  /*2010*/  ULDC.64 UR4, c[0x0][0x5d0] ;  /* 0x0001740000047ab9 */ /* 0x000fe20000000a00 */
[C---:B------:R-:W-:Y:S01]  /*2020*/  LOP3.LUT R8, R100.reuse, 0x6, R95, 0xf8, !PT ;  /* 0x0000000664087812 */ /* 0x040fe200078ef85f */
[----:B------:R-:W-:Y:S01]  /*2030*/  IMAD.WIDE R104, R103, 0x80, R88 ;  /* 0x0000008067687825 */ /* 0x000fe200078e0258 */
[----:B------:R-:W-:Y:S01]  /*2040*/  ISETP.GE.AND P0, PT, R100, UR6, PT ;  /* 0x0000000664007c0c */ /* 0x000fe2000bf06270 */
[----:B------:R-:W-:Y:S01]  /*2050*/  ULDC UR6, c[0x0][0x284] ;  /* 0x0000a10000067ab9 */ /* 0x000fe20000000800 */
[----:B------:R-:W-:Y:S01]  /*2060*/  SHF.R.S32.HI R9, RZ, 0x1f, R8 ;  /* 0x0000001fff097819 */ /* 0x000fe20000011408 */
[----:B------:R-:W-:Y:S01]  /*2070*/  IMAD R0, R11, UR4, RZ ;  /* 0x000000040b007c24 */ /* 0x000fe2000f8e02ff */
[----:B------:R-:W-:-:S03]  /*2080*/  ISETP.GE.OR P0, PT, R6, UR6, P0 ;  /* 0x0000000606007c0c */ /* 0x000fc60008706670 */
[C---:B------:R-:W-:Y:S02]  /*2090*/  IMAD R3, R101.reuse, UR5, R0 ;  /* 0x0000000565037c24 */ /* 0x040fe4000f8e0200 */
[----:B------:R-:W-:Y:S01]  /*20a0*/  IMAD.WIDE.U32 R4, R101, UR4, R8 ;  /* 0x0000000465047c25 */ /* 0x000fe2000f8e0008 */
[----:B------:R-:W-:-:S03]  /*20b0*/  ULDC.64 UR4, c[0x0][0x5c8] ;  /* 0x0001720000047ab9 */ /* 0x000fc60000000a00 */
[----:B------:R-:W-:Y:S02]  /*20c0*/  IMAD R7, R105, UR4, RZ ;  /* 0x0000000469077c24 */ /* 0x000fe4000f8e02ff */
[----:B------:R-:W-:Y:S02]  /*20d0*/  IMAD.IADD R5, R5, 0x1, R3 ;  /* 0x0000000105057824 */ /* 0x000fe400078e0203 */
[C---:B------:R-:W-:Y:S02]  /*20e0*/  IMAD R7, R104.reuse, UR5, R7 ;  /* 0x0000000568077c24 */ /* 0x040fe4000f8e0207 */
[----:B------:R-:W-:-:S04]  /*20f0*/  IMAD.WIDE.U32 R106, R104, UR4, R4 ;  /* 0x00000004686a7c25 */ /* 0x000fc8000f8e0004 */
[----:B------:R-:W-:Y:S01]  /*2100*/  IMAD.MOV.U32 R0, RZ, RZ, -0x1 ;  /* 0xffffffffff007424 */ /* 0x000fe200078e00ff */
[----:B------:R-:W-:Y:S06]  /*2110*/  @P0 BRA `(.L_x_32) ;  /* 0x00000040001c0947 */ /* 0x000fec0003800000 */
[----:B-----5:R-:W-:Y:S01]  /*2120*/  FSETP.NEU.AND P0, PT, R90, RZ, PT ;  /* 0x000000ff5a00720b */ /* 0x020fe20003f0d000 */
[----:B------:R-:W-:Y:S01]  /*2130*/  IMAD.IADD R4, R94, 0x1, -R100 ;  /* 0x000000015e047824 */ /* 0x000fe200078e0a64 */
[----:B------:R-:W-:Y:S01]  /*2140*/  BSSY B0, `(.L_x_32) ;  /* 0x0000404000007945 */ /* 0x000fe20003800000 */
[----:B------:R-:W-:Y:S02]  /*2150*/  IMAD.IADD R3, R99, 0x1, -R6 ;  /* 0x0000000163037824 */ /* 0x000fe400078e0a06 */
[----:B------:R-:W-:Y:S01]  /*2160*/  IMAD.IADD R103, R107, 0x1, R7 ;  /* 0x000000016b677824 */ /* 0x000fe200078e0207 */
[----:B------:R-:W-:-:S04]  /*2170*/  ISETP.GT.AND P2, PT, R4, RZ, PT ;  /* 0x000000ff0400720c */ /* 0x000fc80003f44270 */
[----:B------:R-:W-:-:S03]  /*2180*/  ISETP.GT.AND P1, PT, R3, RZ, P2 ;  /* 0x000000ff0300720c */ /* 0x000fc60001724270 */
[----:B------:R-:W-:Y:S10]  /*2190*/  @!P0 BRA `(.L_x_33) ;  /* 0x0000002c00288947 */ /* 0x000ff40003800000 */
[----:B------:R-:W0:Y:S01]  /*21a0*/  LDC.64 R110, c[0x0][0x5b8] ;  /* 0x00016e00ff6e7b82 */ /* 0x000e220000000a00 */
[----:B------:R-:W-:-:S07]  /*21b0*/  ULDC.64 UR4, c[0x0][0x5c0] ;  /* 0x0001700000047ab9 */ /* 0x000fce0000000a00 */
[----:B------:R-:W1:Y:S08]  /*21c0*/  LDC.64 R112, c[0x0][0x5b0] ;  /* 0x00016c00ff707b82 */ /* 0x000e700000000a00 */
[----:B------:R-:W2:Y:S01]  /*21d0*/  LDC.64 R114, c[0x0][0x5a8] ;  /* 0x00016a00ff727b82 */ /* 0x000ea20000000a00 */
[-C--:B0-----:R-:W-:Y:S02]  /*21e0*/  IMAD R6, R11, R110.reuse, RZ ;  /* 0x0000006e0b067224 */ /* 0x081fe400078e02ff */
[----:B------:R-:W-:-:S04]  /*21f0*/  IMAD.WIDE.U32 R108, R101, R110, R8 ;  /* 0x0000006e656c7225 */ /* 0x000fc800078e0008 */
[----:B------:R-:W-:Y:S02]  /*2200*/  IMAD R107, R101, R111, R6 ;  /* 0x0000006f656b7224 */ /* 0x000fe400078e0206 */
[-C--:B-1----:R-:W-:Y:S02]  /*2210*/  IMAD R5, R105, R112.reuse, RZ ;  /* 0x0000007069057224 */ /* 0x082fe400078e02ff */
[----:B------:R-:W-:Y:S02]  /*2220*/  IMAD.IADD R13, R109, 0x1, R107 ;  /* 0x000000016d0d7824 */ /* 0x000fe400078e026b */
[----:B------:R-:W-:Y:S02]  /*2230*/  IMAD.MOV.U32 R12, RZ, RZ, R108 ;  /* 0x000000ffff0c7224 */ /* 0x000fe400078e006c */
[C---:B------:R-:W-:Y:S02]  /*2240*/  IMAD R111, R104.reuse, R113, R5 ;  /* 0x00000071686f7224 */ /* 0x040fe400078e0205 */
[----:B------:R-:W-:-:S04]  /*2250*/  IMAD.WIDE.U32 R6, R104, R112, R12 ;  /* 0x0000007068067225 */ /* 0x000fc800078e000c */
[----:B------:R-:W-:Y:S01]  /*2260*/  IMAD.IADD R5, R7, 0x1, R111 ;  /* 0x0000000107057824 */ /* 0x000fe200078e026f */
[----:B--2---:R-:W-:-:S04]  /*2270*/  LEA R14, P0, R6, R114, 0x1 ;  /* 0x00000072060e7211 */ /* 0x004fc800078008ff */
[----:B------:R-:W-:-:S05]  /*2280*/  LEA.HI.X R15, R6, R115, R5, 0x1, P0 ;  /* 0x00000073060f7211 */ /* 0x000fca00000f0c05 */
[----:B------:R0:W2:Y:S01]  /*2290*/  @P1 LDG.E.LTC128B.U16 R5, desc[UR38][R14.64] ;  /* 0x000000260e051981 */ /* 0x0000a2000c1e1520 */
[----:B------:R-:W-:Y:S01]  /*22a0*/  LEA R10, P0, R106, UR4, 0x1 ;  /* 0x000000046a0a7c11 */ /* 0x000fe2000f8008ff */
[----:B------:R-:W-:Y:S01]  /*22b0*/  IMAD.WIDE.U32 R6, R104, R112, R8 ;  /* 0x0000007068067225 */ /* 0x000fe200078e0008 */
[----:B------:R-:W-:Y:S03]  /*22c0*/  BSSY B1, `(.L_x_34) ;  /* 0x0000012000017945 */ /* 0x000fe60003800000 */
[----:B------:R-:W-:Y:S02]  /*22d0*/  IMAD.IADD R7, R111, 0x1, R7 ;  /* 0x000000016f077824 */ /* 0x000fe400078e0207 */
[----:B------:R-:W-:Y:S01]  /*22e0*/  IMAD.WIDE.U32 R20, R101, R110, R6 ;  /* 0x0000006e65147225 */ /* 0x000fe200078e0006 */
[----:B0-----:R-:W-:-:S03]  /*22f0*/  SHF.L.U64.HI R15, R112, 0x3, R113 ;  /* 0x00000003700f7819 */ /* 0x001fc60000010271 */
[----:B------:R-:W-:Y:S01]  /*2300*/  IMAD.IADD R7, R107, 0x1, R21 ;  /* 0x000000016b077824 */ /* 0x000fe200078e0215 */
[----:B------:R-:W-:Y:S01]  /*2310*/  LEA R6, P4, R20, R114, 0x1 ;  /* 0x0000007214067211 */ /* 0x000fe200078808ff */
[----:B------:R-:W-:-:S03]  /*2320*/  IMAD.SHL.U32 R14, R112, 0x8, RZ ;  /* 0x00000008700e7824 */ /* 0x000fc600078e00ff */
[----:B------:R-:W-:Y:S01]  /*2330*/  LEA.HI.X R7, R20, R115, R7, 0x1, P4 ;  /* 0x0000007314077211 */ /* 0x000fe200020f0c07 */
[----:B--2---:R-:W-:-:S05]  /*2340*/  HADD2.F32 R11, -RZ, R5.H0_H0 ;  /* 0x20000005ff0b7230 */ /* 0x004fca0000004100 */
[----:B------:R-:W-:-:S04]  /*2350*/  FMUL R11, R11, R90 ;  /* 0x0000005a0b0b7220 */ /* 0x000fc80000400000 */
[----:B------:R-:W-:Y:S01]  /*2360*/  FFMA R24, R24, R23, R11 ;  /* 0x0000001718187223 */ /* 0x000fe2000000000b */
[----:B------:R-:W-:Y:S02]  /*2370*/  LEA.HI.X R11, R106, UR5, R103, 0x1, P0 ;  /* 0x000000056a0b7c11 */ /* 0x000fe400080f0c67 */
[----:B------:R-:W-:Y:S02]  /*2380*/  ISETP.GT.AND P0, PT, R4, 0x1, PT ;  /* 0x000000010400780c */ /* 0x000fe40003f04270 */
[----:B------:R-:W-:Y:S02]  /*2390*/  F2FP.F16.F32.PACK_AB R24, RZ, R24 ;  /* 0x00000018ff18723e */ /* 0x000fe400000000ff */
[----:B------:R-:W-:-:S03]  /*23a0*/  ISETP.GT.AND P3, PT, R3, RZ, P0 ;  /* 0x000000ff0300720c */ /* 0x000fc60000764270 */
[----:B------:R0:W-:Y:S10]  /*23b0*/  @P1 STG.E.U16 desc[UR38][R10.64], R24 ;  /* 0x000000180a001986 */ /* 0x0001f4000c101526 */
[----:B------:R-:W-:Y:S05]  /*23c0*/  @!P3 BRA `(.L_x_35) ;  /* 0x000000000004b947 */ /* 0x000fea0003800000 */
[----:B------:R1:W5:Y:S02]  /*23d0*/  LDG.E.LTC128B.U16 R5, desc[UR38][R6.64+0x2] ;  /* 0x0000022606057981 */ /* 0x000364000c1e1520 */
.L_x_35:
[----:B------:R-:W-:Y:S05]  /*23e0*/  BSYNC B1 ;  /* 0x0000000000017941 */ /* 0x000fea0003800000 */
.L_x_34:
[----:B-----5:R-:W-:Y:S01]  /*23f0*/  HADD2.F32 R103, -RZ, R5.H0_H0 ;  /* 0x20000005ff677230 */ /* 0x020fe20000004100 */
[----:B------:R-:W-:Y:S01]  /*2400*/  ISETP.GT.AND P2, PT, R3, 0x8, P2 ;  /* 0x000000080300780c */ /* 0x000fe20001744270 */
[----:B------:R-:W-:Y:S01]  /*2410*/  IMAD.WIDE.U32 R20, R104, R112, R14 ;  /* 0x0000007068147225 */ /* 0x000fe200078e000e */
[----:B0-----:R-:W-:-:S03]  /*2420*/  PRMT R24, R5, 0x7610, R24 ;  /* 0x0000761005187816 */ /* 0x001fc60000000018 */
[----:B------:R-:W-:Y:S01]  /*2430*/  FMUL R12, R103, R90 ;  /* 0x0000005a670c7220 */ /* 0x000fe20000400000 */
[----:B------:R-:W-:Y:S01]  /*2440*/  IMAD.IADD R111, R111, 0x1, R21 ;  /* 0x000000016f6f7824 */ /* 0x000fe200078e0215 */
[----:B------:R-:W-:Y:S02]  /*2450*/  IADD3 R108, P1, R108, R20, RZ ;  /* 0x000000146c6c7210 */ /* 0x000fe40007f3e0ff */
[----:B------:R-:W-:-:S03]  /*2460*/  FFMA R12, R25, R23, R12 ;  /* 0x00000017190c7223 */ /* 0x000fc6000000000c */
[----:B------:R-:W-:Y:S01]  /*2470*/  IMAD.X R13, R111, 0x1, R13, P1 ;  /* 0x000000016f0d7824 */ /* 0x000fe200008e060d */
[C---:B------:R-:W-:Y:S02]  /*2480*/  LEA R14, P1, R108.reuse, R114, 0x1 ;  /* 0x000000726c0e7211 */ /* 0x040fe400078208ff */
[----:B------:R-:W-:Y:S02]  /*2490*/  F2FP.F16.F32.PACK_AB R12, RZ, R12 ;  /* 0x0000000cff0c723e */ /* 0x000fe400000000ff */
[----:B------:R-:W-:Y:S02]  /*24a0*/  LEA.HI.X R15, R108, R115, R13, 0x1, P1 ;  /* 0x000000736c0f7211 */ /* 0x000fe400008f0c0d */
[----:B------:R-:W-:-:S05]  /*24b0*/  PRMT R21, R12, 0x7610, R21 ;  /* 0x000076100c157816 */ /* 0x000fca0000000015 */
[----:B------:R0:W-:Y:S04]  /*24c0*/  @P3 STG.E.U16 desc[UR38][R10.64+0x2], R21 ;  /* 0x000002150a003986 */ /* 0x0001e8000c101526 */
[----:B------:R-:W2:Y:S01]  /*24d0*/  @P2 LDG.E.LTC128B.U16 R24, desc[UR38][R14.64] ;  /* 0x000000260e182981 */ /* 0x000ea2000c1e1520 */
[----:B------:R-:W-:Y:S01]  /*24e0*/  IADD3 R20, P1, R8, R20, RZ ;  /* 0x0000001408147210 */ /* 0x000fe20007f3e0ff */
[----:B------:R-:W-:Y:S01]  /*24f0*/  BSSY B1, `(.L_x_36) ;  /* 0x0000011000017945 */ /* 0x000fe20003800000 */
[----:B------:R-:W-:Y:S02]  /*2500*/  SHF.L.U64.HI R13, R91, 0x1, R92 ;  /* 0x000000015b0d7819 */ /* 0x000fe4000001025c */
[----:B------:R-:W-:Y:S01]  /*2510*/  ISETP.GT.AND P0, PT, R3, 0x8, P0 ;  /* 0x000000080300780c */ /* 0x000fe20000704270 */
[----:B0-----:R-:W-:Y:S01]  /*2520*/  IMAD.X R21, R9, 0x1, R111, P1 ;  /* 0x0000000109157824 */ /* 0x001fe200008e066f */
[----:B------:R-:W-:Y:S01]  /*2530*/  LEA R12, P1, R91, R10, 0x1 ;  /* 0x0000000a5b0c7211 */ /* 0x000fe200078208ff */
[----:B------:R-:W-:-:S04]  /*2540*/  IMAD.WIDE.U32 R20, R101, R110, R20 ;  /* 0x0000006e65147225 */ /* 0x000fc800078e0014 */
[----:B------:R-:W-:Y:S01]  /*2550*/  IMAD.X R13, R13, 0x1, R11, P1 ;  /* 0x000000010d0d7824 */ /* 0x000fe200008e060b */
[----:B------:R-:W-:Y:S01]  /*2560*/  LEA R8, P3, R20, R114, 0x1 ;  /* 0x0000007214087211 */ /* 0x000fe200078608ff */
[----:B------:R-:W-:-:S05]  /*2570*/  IMAD.IADD R9, R107, 0x1, R21 ;  /* 0x000000016b097824 */ /* 0x000fca00078e0215 */
[----:B------:R-:W-:Y:S01]  /*2580*/  LEA.HI.X R9, R20, R115, R9, 0x1, P3 ;  /* 0x0000007314097211 */ /* 0x000fe200018f0c09 */
[----:B--2---:R-:W-:-:S05]  /*2590*/  HADD2.F32 R5, -RZ, R24.H0_H0 ;  /* 0x20000018ff057230 */ /* 0x004fca0000004100 */
[----:B------:R-:W-:-:S04]  /*25a0*/  FMUL R5, R5, R90 ;  /* 0x0000005a05057220 */ /* 0x000fc80000400000 */
[----:B------:R-:W-:-:S05]  /*25b0*/  FFMA R5, R26, R23, R5 ;  /* 0x000000171a057223 */ /* 0x000fca0000000005 */
[----:B------:R-:W-:-:S05]  /*25c0*/  F2FP.F16.F32.PACK_AB R5, RZ, R5 ;  /* 0x00000005ff05723e */ /* 0x000fca00000000ff */
[----:B------:R0:W-:Y:S01]  /*25d0*/  @P2 STG.E.U16 desc[UR38][R12.64], R5 ;  /* 0x000000050c002986 */ /* 0x0001e2000c101526 */
[----:B------:R-:W-:Y:S05]  /*25e0*/  @!P0 BRA `(.L_x_37) ;  /* 0x0000000000048947 */ /* 0x000fea0003800000 */
[----:B------:R2:W5:Y:S02]  /*25f0*/  LDG.E.LTC128B.U16 R24, desc[UR38][R8.64+0x2] ;  /* 0x0000022608187981 */ /* 0x000564000c1e1520 */
.L_x_37:
[----:B------:R-:W-:Y:S05]  /*2600*/  BSYNC B1 ;  /* 0x0000000000017941 */ /* 0x000fea0003800000 */
.L_x_36:
[----:B0----5:R-:W-:Y:S01]  /*2610*/  HADD2.F32 R5, -RZ, R24.H0_H0 ;  /* 0x20000018ff057230 */ /* 0x021fe20000004100 */
[----:B------:R-:W-:Y:S01]  /*2620*/  ISETP.GT.AND P1, PT, R4, 0x8, PT ;  /* 0x000000080400780c */ /* 0x000fe20003f24270 */
[----:B------:R-:W-:Y:S03]  /*2630*/  BSSY B1, `(.L_x_38) ;  /* 0x0000008000017945 */ /* 0x000fe60003800000 */
[----:B------:R-:W-:Y:S01]  /*2640*/  FMUL R14, R5, R90 ;  /* 0x0000005a050e7220 */ /* 0x000fe20000400000 */
[----:B------:R-:W-:-:S03]  /*2650*/  ISETP.GT.AND P2, PT, R3, RZ, P1 ;  /* 0x000000ff0300720c */ /* 0x000fc60000f44270 */
[----:B------:R-:W-:-:S05]  /*2660*/  FFMA R14, R27, R23, R14 ;  /* 0x000000171b0e7223 */ /* 0x000fca000000000e */
[----:B------:R-:W-:-:S05]  /*2670*/  F2FP.F16.F32.PACK_AB R14, RZ, R14 ;  /* 0x0000000eff0e723e */ /* 0x000fca00000000ff */
[----:B------:R0:W-:Y:S01]  /*2680*/  @P0 STG.E.U16 desc[UR38][R12.64+0x2], R14 ;  /* 0x0000020e0c000986 */ /* 0x0001e2000c101526 */
[----:B------:R-:W-:Y:S05]  /*2690*/  @!P2 BRA `(.L_x_39) ;  /* 0x000000000004a947 */ /* 0x000fea0003800000 */
[----:B------:R3:W5:Y:S02]  /*26a0*/  LDG.E.LTC128B.U16 R24, desc[UR38][R6.64+0x10] ;  /* 0x0000102606187981 */ /* 0x000764000c1e1520 */
.L_x_39:
[----:B------:R-:W-:Y:S05]  /*26b0*/  BSYNC B1 ;  /* 0x0000000000017941 */ /* 0x000fea0003800000 */
.L_x_38:
[----:B-----5:R-:W-:Y:S01]  /*26c0*/  HADD2.F32 R5, -RZ, R24.H0_H0 ;  /* 0x20000018ff057230 */ /* 0x020fe20000004100 */
        /* <DEDUP_REMOVED lines=9> */
.L_x_41:
[----:B------:R-:W-:Y:S05]  /*2760*/  BSYNC B1 ;  /* 0x0000000000017941 */ /* 0x000fea0003800000 */
.L_x_40:
[----:B----45:R-:W-:Y:S01]  /*2770*/  HADD2.F32 R5, -RZ, R24.H0_H0 ;  /* 0x20000018ff057230 */ /* 0x030fe20000004100 */
[----:B------:R-:W-:Y:S01]  /*2780*/  ISETP.GT.AND P1, PT, R3, 0x8, P1 ;  /* 0x000000080300780c */ /* 0x000fe20000f24270 */
[----:B------:R-:W-:Y:S03]  /*2790*/  BSSY B1, `(.L_x_42) ;  /* 0x0000007000017945 */ /* 0x000fe60003800000 */
[----:B0-----:R-:W-:-:S04]  /*27a0*/  FMUL R14, R5, R90 ;  /* 0x0000005a050e7220 */ /* 0x001fc80000400000 */
[----:B------:R-:W-:-:S05]  /*27b0*/  FFMA R14, R29, R23, R14 ;  /* 0x000000171d0e7223 */ /* 0x000fca000000000e */
[----:B------:R-:W-:-:S05]  /*27c0*/  F2FP.F16.F32.PACK_AB R14, RZ, R14 ;  /* 0x0000000eff0e723e */ /* 0x000fca00000000ff */
[----:B------:R0:W-:Y:S01]  /*27d0*/  @P3 STG.E.U16 desc[UR38][R10.64+0x12], R14 ;  /* 0x0000120e0a003986 */ /* 0x0001e2000c101526 */
[----:B------:R-:W-:Y:S05]  /*27e0*/  @!P1 BRA `(.L_x_43) ;  /* 0x0000000000049947 */ /* 0x000fea0003800000 */
[----:B------:R4:W5:Y:S02]  /*27f0*/  LDG.E.LTC128B.U16 R24, desc[UR38][R8.64+0x10] ;  /* 0x0000102608187981 */ /* 0x000964000c1e1520 */
.L_x_43:
[----:B------:R-:W-:Y:S05]  /*2800*/  BSYNC B1 ;  /* 0x0000000000017941 */ /* 0x000fea0003800000 */
.L_x_42:
[----:B-----5:R-:W-:Y:S01]  /*2810*/  HADD2.F32 R5, -RZ, R24.H0_H0 ;  /* 0x20000018ff057230 */ /* 0x020fe20000004100 */
[----:B------:R-:W-:Y:S01]  /*2820*/  ISETP.GT.AND P0, PT, R3, 0x8, P0 ;  /* 0x000000080300780c */ /* 0x000fe20000704270 */
[----:B------:R-:W-:Y:S03]  /*2830*/  BSSY B1, `(.L_x_44) ;  /* 0x0000007000017945 */ /* 0x000fe60003800000 */
[----:B------:R-:W-:-:S04]  /*2840*/  FMUL R5, R5, R90 ;  /* 0x0000005a05057220 */ /* 0x000fc80000400000 */
[----:B------:R-:W-:-:S05]  /*2850*/  FFMA R5, R30, R23, R5 ;  /* 0x000000171e057223 */ /* 0x000fca0000000005 */
[----:B------:R-:W-:-:S05]  /*2860*/  F2FP.F16.F32.PACK_AB R5, RZ, R5 ;  /* 0x00000005ff05723e */ /* 0x000fca00000000ff */
[----:B------:R0:W-:Y:S01]  /*2870*/  @P1 STG.E.U16 desc[UR38][R12.64+0x10], R5 ;  /* 0x000010050c001986 */ /* 0x0001e2000c101526 */
[----:B------:R-:W-:Y:S05]  /*2880*/  @!P0 BRA `(.L_x_45) ;  /* 0x0000000000048947 */ /* 0x000fea0003800000 */
[----:B------:R0:W5:Y:S02]  /*2890*/  LDG.E.LTC128B.U16 R24, desc[UR38][R8.64+0x12] ;  /* 0x0000122608187981 */ /* 0x000164000c1e1520 */
.L_x_45:
[----:B------:R-:W-:Y:S05]  /*28a0*/  BSYNC B1 ;  /* 0x0000000000017941 */ /* 0x000fea0003800000 */
.L_x_44:
        /* <DEDUP_REMOVED lines=10> */
.L_x_47:
[----:B------:R-:W-:Y:S05]  /*2950*/  BSYNC B1 ;  /* 0x0000000000017941 */ /* 0x000fea0003800000 */
.L_x_46:
        /* <DEDUP_REMOVED lines=10> */
.L_x_49:
[----:B------:R-:W-:Y:S05]  /*2a00*/  BSYNC B1 ;  /* 0x0000000000017941 */ /* 0x000fea0003800000 */
.L_x_48:
[----:B0----5:R-:W-:Y:S01]  /*2a10*/  HADD2.F32 R5, -RZ, R24.H0_H0 ;  /* 0x20000018ff057230 */ /* 0x021fe20000004100 */
        /* <DEDUP_REMOVED lines=8> */
.L_x_51:
[----:B------:R-:W-:Y:S05]  /*2aa0*/  BSYNC B1 ;  /* 0x0000000000017941 */ /* 0x000fea0003800000 */
.L_x_50:
        /* <DEDUP_REMOVED lines=9> */
.L_x_53:
[----:B------:R-:W-:Y:S05]  /*2b40*/  BSYNC B1 ;  /* 0x0000000000017941 */ /* 0x000fea0003800000 */
.L_x_52:
        /* <DEDUP_REMOVED lines=10> */
.L_x_55:
[----:B------:R-:W-:Y:S05]  /*2bf0*/  BSYNC B1 ;  /* 0x0000000000017941 */ /* 0x000fea0003800000 */
.L_x_54:
        /* <DEDUP_REMOVED lines=10> */
.L_x_57:
[----:B------:R-:W-:Y:S05]  /*2ca0*/  BSYNC B1 ;  /* 0x0000000000017941 */ /* 0x000fea0003800000 */
.L_x_56:
        /* <DEDUP_REMOVED lines=9> */
.L_x_59:
[----:B------:R-:W-:Y:S05]  /*2d40*/  BSYNC B1 ;  /* 0x0000000000017941 */ /* 0x000fea0003800000 */
.L_x_58:
        /* <DEDUP_REMOVED lines=9> */
.L_x_61:
[----:B------:R-:W-:Y:S05]  /*2de0*/  BSYNC B1 ;  /* 0x0000000000017941 */ /* 0x000fea0003800000 */
.L_x_60:
        /* <DEDUP_REMOVED lines=10> */
.L_x_63:
[----:B------:R-:W-:Y:S05]  /*2e90*/  BSYNC B1 ;  /* 0x0000000000017941 */ /* 0x000fea0003800000 */
.L_x_62:
        /* <DEDUP_REMOVED lines=10> */
.L_x_65:
[----:B------:R-:W-:Y:S05]  /*2f40*/  BSYNC B1 ;  /* 0x0000000000017941 */ /* 0x000fea0003800000 */
.L_x_64:
        /* <DEDUP_REMOVED lines=9> */
.L_x_67:
[----:B------:R-:W-:Y:S05]  /*2fe0*/  BSYNC B1 ;  /* 0x0000000000017941 */ /* 0x000fea0003800000 */
.L_x_66:
        /* <DEDUP_REMOVED lines=9> */
.L_x_69:
[----:B------:R-:W-:Y:S05]  /*3080*/  BSYNC B1 ;  /* 0x0000000000017941 */ /* 0x000fea0003800000 */
.L_x_68:
        /* <DEDUP_REMOVED lines=10> */
.L_x_71:
[----:B------:R-:W-:Y:S05]  /*3130*/  BSYNC B1 ;  /* 0x0000000000017941 */ /* 0x000fea0003800000 */
.L_x_70:
        /* <DEDUP_REMOVED lines=10> */
.L_x_73:
[----:B------:R-:W-:Y:S05]  /*31e0*/  BSYNC B1 ;  /* 0x0000000000017941 */ /* 0x000fea0003800000 */
.L_x_72:
        /* <DEDUP_REMOVED lines=9> */
.L_x_75:
[----:B------:R-:W-:Y:S05]  /*3280*/  BSYNC B1 ;  /* 0x0000000000017941 */ /* 0x000fea0003800000 */
.L_x_74:
        /* <DEDUP_REMOVED lines=9> */
.L_x_77:
[----:B------:R-:W-:Y:S05]  /*3320*/  BSYNC B1 ;  /* 0x0000000000017941 */ /* 0x000fea0003800000 */
.L_x_76:
        /* <DEDUP_REMOVED lines=10> */
.L_x_79:
[----:B------:R-:W-:Y:S05]  /*33d0*/  BSYNC B1 ;  /* 0x0000000000017941 */ /* 0x000fea0003800000 */
.L_x_78:
        /* <DEDUP_REMOVED lines=10> */
.L_x_81:
[----:B------:R-:W-:Y:S05]  /*3480*/  BSYNC B1 ;  /* 0x0000000000017941 */ /* 0x000fea0003800000 */
.L_x_80:
        /* <DEDUP_REMOVED lines=9> */
.L_x_83:
[----:B------:R-:W-:Y:S05]  /*3520*/  BSYNC B1 ;  /* 0x0000000000017941 */ /* 0x000fea0003800000 */
.L_x_82:
        /* <DEDUP_REMOVED lines=9> */
.L_x_85:
[----:B------:R-:W-:Y:S05]  /*35c0*/  BSYNC B1 ;  /* 0x0000000000017941 */ /* 0x000fea0003800000 */
.L_x_84:
        /* <DEDUP_REMOVED lines=10> */
.L_x_87:
[----:B------:R-:W-:Y:S05]  /*3670*/  BSYNC B1 ;  /* 0x0000000000017941 */ /* 0x000fea0003800000 */
.L_x_86:
        /* <DEDUP_REMOVED lines=10> */
.L_x_89:
[----:B------:R-:W-:Y:S05]  /*3720*/  BSYNC B1 ;  /* 0x0000000000017941 */ /* 0x000fea0003800000 */
.L_x_88:
        /* <DEDUP_REMOVED lines=9> */
.L_x_91:
[----:B------:R-:W-:Y:S05]  /*37c0*/  BSYNC B1 ;  /* 0x0000000000017941 */ /* 0x000fea0003800000 */
.L_x_90:
        /* <DEDUP_REMOVED lines=9> */
.L_x_93:
[----:B------:R-:W-:Y:S05]  /*3860*/  BSYNC B1 ;  /* 0x0000000000017941 */ /* 0x000fea0003800000 */
.L_x_92:
        /* <DEDUP_REMOVED lines=10> */
.L_x_95:
[----:B------:R-:W-:Y:S05]  /*3910*/  BSYNC B1 ;  /* 0x0000000000017941 */ /* 0x000fea0003800000 */
.L_x_94:
        /* <DEDUP_REMOVED lines=10> */
.L_x_97:
[----:B------:R-:W-:Y:S05]  /*39c0*/  BSYNC B1 ;  /* 0x0000000000017941 */ /* 0x000fea0003800000 */
.L_x_96:
        /* <DEDUP_REMOVED lines=9> */
.L_x_99:
[----:B------:R-:W-:Y:S05]  /*3a60*/  BSYNC B1 ;  /* 0x0000000000017941 */ /* 0x000fea0003800000 */
.L_x_98:
        /* <DEDUP_REMOVED lines=9> */
.L_x_101:
[----:B------:R-:W-:Y:S05]  /*3b00*/  BSYNC B1 ;  /* 0x0000000000017941 */ /* 0x000fea0003800000 */
.L_x_100:
        /* <DEDUP_REMOVED lines=10> */
.L_x_103:
[----:B------:R-:W-:Y:S05]  /*3bb0*/  BSYNC B1 ;  /* 0x0000000000017941 */ /* 0x000fea0003800000 */
.L_x_102:
        /* <DEDUP_REMOVED lines=10> */
.L_x_105:
[----:B------:R-:W-:Y:S05]  /*3c60*/  BSYNC B1 ;  /* 0x0000000000017941 */ /* 0x000fea0003800000 */
.L_x_104:
        /* <DEDUP_REMOVED lines=9> */
.L_x_107:
[----:B------:R-:W-:Y:S05]  /*3d00*/  BSYNC B1 ;  /* 0x0000000000017941 */ /* 0x000fea0003800000 */
.L_x_106:
        /* <DEDUP_REMOVED lines=9> */
.L_x_109:
[----:B------:R-:W-:Y:S05]  /*3da0*/  BSYNC B1 ;  /* 0x0000000000017941 */ /* 0x000fea0003800000 */
.L_x_108:
        /* <DEDUP_REMOVED lines=10> */
.L_x_111:
[----:B------:R-:W-:Y:S05]  /*3e50*/  BSYNC B1 ;  /* 0x0000000000017941 */ /* 0x000fea0003800000 */
.L_x_110:
        /* <DEDUP_REMOVED lines=10> */
.L_x_113:
[----:B------:R-:W-:Y:S05]  /*3f00*/  BSYNC B1 ;  /* 0x0000000000017941 */ /* 0x000fea0003800000 */
.L_x_112:
        /* <DEDUP_REMOVED lines=9> */
.L_x_115:
[----:B------:R-:W-:Y:S05]  /*3fa0*/  BSYNC B1 ;  /* 0x0000000000017941 */ /* 0x000fea0003800000 */
.L_x_114:
        /* <DEDUP_REMOVED lines=9> */
.L_x_117:
[----:B------:R-:W-:Y:S05]  /*4040*/  BSYNC B1 ;  /* 0x0000000000017941 */ /* 0x000fea0003800000 */
.L_x_116:
        /* <DEDUP_REMOVED lines=10> */
.L_x_119:
[----:B------:R-:W-:Y:S05]  /*40f0*/  BSYNC B1 ;  /* 0x0000000000017941 */ /* 0x000fea0003800000 */
.L_x_118:
        /* <DEDUP_REMOVED lines=10> */
.L_x_121:
[----:B------:R-:W-:Y:S05]  /*41a0*/  BSYNC B1 ;  /* 0x0000000000017941 */ /* 0x000fea0003800000 */
.L_x_120:
        /* <DEDUP_REMOVED lines=9> */
.L_x_123:
[----:B------:R-:W-:Y:S05]  /*4240*/  BSYNC B1 ;  /* 0x0000000000017941 */ /* 0x000fea0003800000 */
.L_x_122:
        /* <DEDUP_REMOVED lines=9> */
.L_x_125:
[----:B------:R-:W-:Y:S05]  /*42e0*/  BSYNC B1 ;  /* 0x0000000000017941 */ /* 0x000fea0003800000 */
.L_x_124:
        /* <DEDUP_REMOVED lines=10> */
.L_x_127:
[----:B------:R-:W-:Y:S05]  /*4390*/  BSYNC B1 ;  /* 0x0000000000017941 */ /* 0x000fea0003800000 */
.L_x_126:
        /* <DEDUP_REMOVED lines=10> */
.L_x_129:
[----:B------:R-:W-:Y:S05]  /*4440*/  BSYNC B1 ;  /* 0x0000000000017941 */ /* 0x000fea0003800000 */
.L_x_128:
        /* <DEDUP_REMOVED lines=9> */
.L_x_131:
[----:B------:R-:W-:Y:S05]  /*44e0*/  BSYNC B1 ;  /* 0x0000000000017941 */ /* 0x000fea0003800000 */
.L_x_130:
        /* <DEDUP_REMOVED lines=9> */
.L_x_133:
[----:B------:R-:W-:Y:S05]  /*4580*/  BSYNC B1 ;  /* 0x0000000000017941 */ /* 0x000fea0003800000 */
.L_x_132:
        /* <DEDUP_REMOVED lines=10> */
.L_x_135:
[----:B------:R-:W-:Y:S05]  /*4630*/  BSYNC B1 ;  /* 0x0000000000017941 */ /* 0x000fea0003800000 */
.L_x_134:
        /* <DEDUP_REMOVED lines=10> */
.L_x_137:
[----:B------:R-:W-:Y:S05]  /*46e0*/  BSYNC B1 ;  /* 0x0000000000017941 */ /* 0x000fea0003800000 */
.L_x_136:
        /* <DEDUP_REMOVED lines=9> */
.L_x_139:
[----:B------:R-:W-:Y:S05]  /*4780*/  BSYNC B1 ;  /* 0x0000000000017941 */ /* 0x000fea0003800000 */
.L_x_138:
        /* <DEDUP_REMOVED lines=9> */
.L_x_141:
[----:B------:R-:W-:Y:S05]  /*4820*/  BSYNC B1 ;  /* 0x0000000000017941 */ /* 0x000fea0003800000 */
.L_x_140:
        /* <DEDUP_REMOVED lines=10> */
.L_x_143:
[----:B------:R-:W-:Y:S05]  /*48d0*/  BSYNC B1 ;  /* 0x0000000000017941 */ /* 0x000fea0003800000 */
.L_x_142:
        /* <DEDUP_REMOVED lines=10> */
.L_x_145:
[----:B------:R-:W-:Y:S05]  /*4980*/  BSYNC B1 ;  /* 0x0000000000017941 */ /* 0x000fea0003800000 */
.L_x_144:
        /* <DEDUP_REMOVED lines=9> */
.L_x_147:
[----:B------:R-:W-:Y:S05]  /*4a20*/  BSYNC B1 ;  /* 0x0000000000017941 */ /* 0x000fea0003800000 */
.L_x_146:
        /* <DEDUP_REMOVED lines=9> */
.L_x_149:
[----:B------:R-:W-:Y:S05]  /*4ac0*/  BSYNC B1 ;  /* 0x0000000000017941 */ /* 0x000fea0003800000 */
.L_x_148:
        /* <DEDUP_REMOVED lines=10> */
.L_x_151:
[----:B------:R-:W-:Y:S05]  /*4b70*/  BSYNC B1 ;  /* 0x0000000000017941 */ /* 0x000fea0003800000 */
.L_x_150:
[----:B-----5:R-:W-:Y:S01]  /*4b80*/  HADD2.F32 R5, -RZ, R24.H0_H0 ;  /* 0x20000018ff057230 */ /* 0x020fe20000004100 */
[----:B------:R-:W-:Y:S01]  /*4b90*/  ISETP.GT.AND P0, PT, R4, 0x79, PT ;  /* 0x000000790400780c */ /* 0x000fe20003f04270 */
[----:B------:R-:W-:Y:S01]  /*4ba0*/  @P2 IMAD.MOV.U32 R4, RZ, RZ, R10 ;  /* 0x000000ffff042224 */ /* 0x000fe200078e000a */
[----:B------:R-:W-:Y:S02]  /*4bb0*/  BSSY B1, `(.L_x_152) ;  /* 0x000000a000017945 */ /* 0x000fe40003800000 */
[----:B------:R-:W-:Y:S01]  /*4bc0*/  FMUL R5, R5, R90 ;  /* 0x0000005a05057220 */ /* 0x000fe20000400000 */
[----:B------:R-:W-:-:S03]  /*4bd0*/  ISETP.GT.AND P3, PT, R3, RZ, P0 ;  /* 0x000000ff0300720c */ /* 0x000fc60000764270 */
[----:B------:R-:W-:-:S05]  /*4be0*/  FFMA R5, R84, R23, R5 ;  /* 0x0000001754057223 */ /* 0x000fca0000000005 */
[----:B------:R-:W-:-:S04]  /*4bf0*/  F2FP.F16.F32.PACK_AB R5, RZ, R5 ;  /* 0x00000005ff05723e */ /* 0x000fc800000000ff */
[----:B0-----:R-:W-:Y:S01]  /*4c00*/  PRMT R14, R5, 0x7610, R14 ;  /* 0x00007610050e7816 */ /* 0x001fe2000000000e */
[----:B------:R-:W-:-:S05]  /*4c10*/  @P2 IMAD.MOV.U32 R5, RZ, RZ, R11 ;  /* 0x000000ffff052224 */ /* 0x000fca00078e000b */
[----:B------:R0:W-:Y:S01]  /*4c20*/  @P2 STG.E.U16 desc[UR38][R4.64+0xf0], R14 ;  /* 0x0000f00e04002986 */ /* 0x0001e2000c101526 */
[----:B------:R-:W-:Y:S05]  /*4c30*/  @!P3 BRA `(.L_x_153) ;  /* 0x000000000004b947 */ /* 0x000fea0003800000 */
[----:B------:R0:W5:Y:S02]  /*4c40*/  LDG.E.LTC128B.U16 R24, desc[UR38][R6.64+0xf2] ;  /* 0x0000f22606187981 */ /* 0x000164000c1e1520 */
.L_x_153:
[----:B------:R-:W-:Y:S05]  /*4c50*/  BSYNC B1 ;  /* 0x0000000000017941 */ /* 0x000fea0003800000 */
.L_x_152:
        /* <DEDUP_REMOVED lines=9> */
.L_x_155:
[----:B------:R-:W-:Y:S05]  /*4cf0*/  BSYNC B1 ;  /* 0x0000000000017941 */ /* 0x000fea0003800000 */
.L_x_154:
[----:B-----5:R-:W-:Y:S01]  /*4d00*/  HADD2.F32 R5, -RZ, R24.H0_H0 ;  /* 0x20000018ff057230 */ /* 0x020fe20000004100 */
[----:B------:R-:W-:Y:S01]  /*4d10*/  ISETP.GT.AND P0, PT, R3, 0x8, P0 ;  /* 0x000000080300780c */ /* 0x000fe20000704270 */
[----:B0-----:R-:W-:Y:S01]  /*4d20*/  @P1 IMAD.MOV.U32 R4, RZ, RZ, R12 ;  /* 0x000000ffff041224 */ /* 0x001fe200078e000c */
[----:B------:R-:W-:Y:S02]  /*4d30*/  BSSY B1, `(.L_x_156) ;  /* 0x0000009000017945 */ /* 0x000fe40003800000 */
[----:B------:R-:W-:-:S04]  /*4d40*/  FMUL R5, R5, R90 ;  /* 0x0000005a05057220 */ /* 0x000fc80000400000 */
[----:B------:R-:W-:-:S05]  /*4d50*/  FFMA R5, R86, R23, R5 ;  /* 0x0000001756057223 */ /* 0x000fca0000000005 */
[----:B------:R-:W-:-:S04]  /*4d60*/  F2FP.F16.F32.PACK_AB R5, RZ, R5 ;  /* 0x00000005ff05723e */ /* 0x000fc800000000ff */
[----:B-1-3--:R-:W-:Y:S01]  /*4d70*/  PRMT R6, R5, 0x7610, R6 ;  /* 0x0000761005067816 */ /* 0x00afe20000000006 */
[----:B------:R-:W-:-:S05]  /*4d80*/  @P1 IMAD.MOV.U32 R5, RZ, RZ, R13 ;  /* 0x000000ffff051224 */ /* 0x000fca00078e000d */
[----:B------:R0:W-:Y:S01]  /*4d90*/  @P1 STG.E.U16 desc[UR38][R4.64+0xf0], R6 ;  /* 0x0000f00604001986 */ /* 0x0001e2000c101526 */
[----:B------:R-:W-:Y:S05]  /*4da0*/  @!P0 BRA `(.L_x_157) ;  /* 0x0000000000048947 */ /* 0x000fea0003800000 */
[----:B------:R1:W5:Y:S02]  /*4db0*/  LDG.E.LTC128B.U16 R24, desc[UR38][R8.64+0xf2] ;  /* 0x0000f22608187981 */ /* 0x000364000c1e1520 */
.L_x_157:
[----:B------:R-:W-:Y:S05]  /*4dc0*/  BSYNC B1 ;  /* 0x0000000000017941 */ /* 0x000fea0003800000 */
.L_x_156:
[----:B------:R-:W-:Y:S05]  /*4dd0*/  @!P0 BRA `(.L_x_158) ;  /* 0x0000001000e88947 */ /* 0x000fea0003800000 */
[----:B-----5:R-:W-:-:S05]  /*4de0*/  HADD2.F32 R3, -RZ, R24.H0_H0 ;  /* 0x20000018ff037230 */ /* 0x020fca0000004100 */
[----:B0-----:R-:W-:-:S04]  /*4df0*/  FMUL R4, R3, R90 ;  /* 0x0000005a03047220 */ /* 0x001fc80000400000 */
[----:B------:R-:W-:-:S05]  /*4e00*/  FFMA R4, R87, R23, R4 ;  /* 0x0000001757047223 */ /* 0x000fca0000000004 */
[----:B------:R-:W-:-:S05]  /*4e10*/  F2FP.F16.F32.PACK_AB R4, RZ, R4 ;  /* 0x00000004ff04723e */ /* 0x000fca00000000ff */
[----:B------:R3:W-:Y:S01]  /*4e20*/  STG.E.U16 desc[UR38][R12.64+0xf2], R4 ;  /* 0x0000f2040c007986 */ /* 0x0007e2000c101526 */
[----:B------:R-:W-:Y:S05]  /*4e30*/  BRA `(.L_x_158) ;  /* 0x0000001000d07947 */ /* 0x000fea0003800000 */
.L_x_33:
[----:B------:R-:W-:Y:S01]  /*4e40*/  ISETP.GT.AND P3, PT, R4, 0x1, PT ;  /* 0x000000010400780c */ /* 0x000fe20003f64270 */
[----:B------:R-:W-:Y:S01]  /*4e50*/  ULDC.64 UR4, c[0x0][0x5c0] ;  /* 0x0001700000047ab9 */ /* 0x000fe20000000a00 */
[-C--:B------:R-:W-:Y:S01]  /*4e60*/  FMUL R24, R24, R23.reuse ;  /* 0x0000001718187220 */ /* 0x080fe20000400000 */
[----:B------:R-:W-:Y:S01]  /*4e70*/  LEA R6, P4, R106, UR4, 0x1 ;  /* 0x000000046a067c11 */ /* 0x000fe2000f8808ff */
[-C--:B------:R-:W-:Y:S01]  /*4e80*/  FMUL R25, R25, R23.reuse ;  /* 0x0000001719197220 */ /* 0x080fe20000400000 */
[----:B------:R-:W-:Y:S01]  /*4e90*/  ISETP.GT.AND P0, PT, R3, RZ, P3 ;  /* 0x000000ff0300720c */ /* 0x000fe20001f04270 */
[-C--:B------:R-:W-:Y:S01]  /*4ea0*/  FMUL R26, R26, R23.reuse ;  /* 0x000000171a1a7220 */ /* 0x080fe20000400000 */
[----:B------:R-:W-:Y:S01]  /*4eb0*/  F2FP.F16.F32.PACK_AB R24, RZ, R24 ;  /* 0x00000018ff18723e */ /* 0x000fe200000000ff */
[-C--:B------:R-:W-:Y:S01]  /*4ec0*/  FMUL R27, R27, R23.reuse ;  /* 0x000000171b1b7220 */ /* 0x080fe20000400000 */
[----:B------:R-:W-:Y:S01]  /*4ed0*/  LEA.HI.X R7, R106, UR5, R103, 0x1, P4 ;  /* 0x000000056a077c11 */ /* 0x000fe2000a0f0c67 */
[----:B------:R-:W-:Y:S01]  /*4ee0*/  FMUL R28, R28, R23 ;  /* 0x000000171c1c7220 */ /* 0x000fe20000400000 */
[----:B------:R-:W-:Y:S01]  /*4ef0*/  F2FP.F16.F32.PACK_AB R25, RZ, R25 ;  /* 0x00000019ff19723e */ /* 0x000fe200000000ff */
[-C--:B------:R-:W-:Y:S01]  /*4f00*/  FMUL R29, R29, R23.reuse ;  /* 0x000000171d1d7220 */ /* 0x080fe20000400000 */
[----:B------:R-:W-:Y:S01]  /*4f10*/  ISETP.GT.AND P2, PT, R3, 0x8, P2 ;  /* 0x000000080300780c */ /* 0x000fe20001744270 */
[----:B------:R-:W-:Y:S01]  /*4f20*/  @P1 STG.E.U16 desc[UR38][R6.64], R24 ;  /* 0x0000001806001986 */ /* 0x000fe2000c101526 */
[----:B------:R-:W-:Y:S01]  /*4f30*/  ISETP.GT.AND P1, PT, R4, 0x8, PT ;  /* 0x000000080400780c */ /* 0x000fe20003f24270 */
[-C--:B------:R-:W-:Y:S01]  /*4f40*/  FMUL R30, R30, R23.reuse ;  /* 0x000000171e1e7220 */ /* 0x080fe20000400000 */
[C---:B------:R-:W-:Y:S01]  /*4f50*/  SHF.L.U64.HI R5, R91.reuse, 0x1, R92 ;  /* 0x000000015b057819 */ /* 0x040fe2000001025c */
[----:B------:R-:W-:Y:S01]  /*4f60*/  @P0 STG.E.U16 desc[UR38][R6.64+0x2], R25 ;  /* 0x0000021906000986 */ /* 0x000fe2000c101526 */
[----:B------:R-:W-:Y:S01]  /*4f70*/  LEA R8, P5, R91, R6, 0x1 ;  /* 0x000000065b087211 */ /* 0x000fe200078a08ff */
[-C--:B------:R-:W-:Y:S01]  /*4f80*/  FMUL R31, R31, R23.reuse ;  /* 0x000000171f1f7220 */ /* 0x080fe20000400000 */
[----:B------:R-:W-:Y:S01]  /*4f90*/  ISETP.GT.AND P3, PT, R3, 0x8, P3 ;  /* 0x000000080300780c */ /* 0x000fe20001f64270 */
[-C--:B------:R-:W-:Y:S01]  /*4fa0*/  FMUL R32, R32, R23.reuse ;  /* 0x0000001720207220 */ /* 0x080fe20000400000 */
[----:B------:R-:W-:Y:S01]  /*4fb0*/  ISETP.GT.AND P0, PT, R4, 0x9, PT ;  /* 0x000000090400780c */ /* 0x000fe20003f04270 */
[----:B------:R-:W-:Y:S01]  /*4fc0*/  IMAD.X R9, R5, 0x1, R7, P5 ;  /* 0x0000000105097824 */ /* 0x000fe200028e0607 */
[----:B------:R-:W-:Y:S01]  /*4fd0*/  ISETP.GT.AND P4, PT, R3, RZ, P1 ;  /* 0x000000ff0300720c */ /* 0x000fe20000f84270 */
[-C--:B------:R-:W-:Y:S01]  /*4fe0*/  FMUL R33, R33, R23.reuse ;  /* 0x0000001721217220 */ /* 0x080fe20000400000 */
[----:B------:R-:W-:Y:S01]  /*4ff0*/  F2FP.F16.F32.PACK_AB R26, RZ, R26 ;  /* 0x0000001aff1a723e */ /* 0x000fe200000000ff */
[-C--:B------:R-:W-:Y:S01]  /*5000*/  FMUL R34, R34, R23.reuse ;  /* 0x0000001722227220 */ /* 0x080fe20000400000 */
[----:B------:R-:W-:Y:S01]  /*5010*/  ISETP.GT.AND P5, PT, R3, RZ, P0 ;  /* 0x000000ff0300720c */ /* 0x000fe200007a4270 */
[----:B------:R-:W-:Y:S01]  /*5020*/  FMUL R35, R35, R23 ;  /* 0x0000001723237220 */ /* 0x000fe20000400000 */
[----:B------:R-:W-:Y:S01]  /*5030*/  F2FP.F16.F32.PACK_AB R27, RZ, R27 ;  /* 0x0000001bff1b723e */ /* 0x000fe200000000ff */
[----:B------:R-:W-:Y:S01]  /*5040*/  @P2 STG.E.U16 desc[UR38][R8.64], R26 ;  /* 0x0000001a08002986 */ /* 0x000fe2000c101526 */
[----:B------:R-:W-:Y:S01]  /*5050*/  F2FP.F16.F32.PACK_AB R28, RZ, R28 ;  /* 0x0000001cff1c723e */ /* 0x000fe200000000ff */
[-C--:B------:R-:W-:Y:S01]  /*5060*/  FMUL R36, R36, R23.reuse ;  /* 0x0000001724247220 */ /* 0x080fe20000400000 */
[----:B------:R-:W-:Y:S01]  /*5070*/  ISETP.GT.AND P2, PT, R3, 0x8, P1 ;  /* 0x000000080300780c */ /* 0x000fe20000f44270 */
[----:B------:R-:W-:Y:S01]  /*5080*/  @P3 STG.E.U16 desc[UR38][R8.64+0x2], R27 ;  /* 0x0000021b08003986 */ /* 0x000fe2000c101526 */
[----:B------:R-:W-:Y:S01]  /*5090*/  ISETP.GT.AND P1, PT, R4, 0x10, PT ;  /* 0x000000100400780c */ /* 0x000fe20003f24270 */
[----:B------:R-:W-:Y:S01]  /*50a0*/  FMUL R37, R37, R23 ;  /* 0x0000001725257220 */ /* 0x000fe20000400000 */
[----:B------:R-:W-:Y:S01]  /*50b0*/  F2FP.F16.F32.PACK_AB R29, RZ, R29 ;  /* 0x0000001dff1d723e */ /* 0x000fe200000000ff */
[----:B------:R-:W-:Y:S01]  /*50c0*/  @P4 STG.E.U16 desc[UR38][R6.64+0x10], R28 ;  /* 0x0000101c06004986 */ /* 0x000fe2000c101526 */
[C---:B------:R-:W-:Y:S01]  /*50d0*/  ISETP.GT.AND P3, PT, R3.reuse, 0x8, P0 ;  /* 0x000000080300780c */ /* 0x040fe20000764270 */
[-C--:B------:R-:W-:Y:S01]  /*50e0*/  FMUL R38, R38, R23.reuse ;  /* 0x0000001726267220 */ /* 0x080fe20000400000 */
[----:B------:R-:W-:Y:S01]  /*50f0*/  ISETP.GT.AND P0, PT, R4, 0x11, PT ;  /* 0x000000110400780c */ /* 0x000fe20003f04270 */
[----:B------:R-:W-:Y:S01]  /*5100*/  @P5 STG.E.U16 desc[UR38][R6.64+0x12], R29 ;  /* 0x0000121d06005986 */ /* 0x000fe2000c101526 */
        /* <DEDUP_REMOVED lines=161> */
[----:B------:R-:W-:Y:S01]  /*5b20*/  FMUL R87, R87, R23 ;  /* 0x0000001757577220 */ /* 0x000fe20000400000 */
[----:B------:R-:W-:-:S02]  /*5b30*/  F2FP.F16.F32.PACK_AB R62, RZ, R62 ;  /* 0x0000003eff3e723e */ /* 0x000fc400000000ff */
[C---:B------:R-:W-:Y:S02]  /*5b40*/  ISETP.GT.AND P5, PT, R3.reuse, RZ, P0 ;  /* 0x000000ff0300720c */ /* 0x040fe400007a4270 */
[----:B------:R-:W-:Y:S01]  /*5b50*/  F2FP.F16.F32.PACK_AB R63, RZ, R63 ;  /* 0x0000003fff3f723e */ /* 0x000fe200000000ff */
[----:B------:R-:W-:Y:S01]  /*5b60*/  @P2 STG.E.U16 desc[UR38][R8.64+0x90], R62 ;  /* 0x0000903e08002986 */ /* 0x000fe2000c101526 */
[----:B------:R-:W-:Y:S02]  /*5b70*/  F2FP.F16.F32.PACK_AB R64, RZ, R64 ;  /* 0x00000040ff40723e */ /* 0x000fe400000000ff */
[C---:B------:R-:W-:Y:S01]  /*5b80*/  ISETP.GT.AND P2, PT, R3.reuse, 0x8, P1 ;  /* 0x000000080300780c */ /* 0x040fe20000f44270 */
[----:B------:R-:W-:Y:S01]  /*5b90*/  @P3 STG.E.U16 desc[UR38][R8.64+0x92], R63 ;  /* 0x0000923f08003986 */ /* 0x000fe2000c101526 */
[----:B------:R-:W-:Y:S02]  /*5ba0*/  ISETP.GT.AND P1, PT, R4, 0x58, PT ;  /* 0x000000580400780c */ /* 0x000fe40003f24270 */
[----:B------:R-:W-:Y:S01]  /*5bb0*/  F2FP.F16.F32.PACK_AB R65, RZ, R65 ;  /* 0x00000041ff41723e */ /* 0x000fe200000000ff */
[----:B------:R-:W-:Y:S01]  /*5bc0*/  @P4 STG.E.U16 desc[UR38][R6.64+0xa0], R64 ;  /* 0x0000a04006004986 */ /* 0x000fe2000c101526 */
[----:B------:R-:W-:-:S02]  /*5bd0*/  ISETP.GT.AND P3, PT, R3, 0x8, P0 ;  /* 0x000000080300780c */ /* 0x000fc40000764270 */
[----:B------:R-:W-:Y:S01]  /*5be0*/  ISETP.GT.AND P0, PT, R4, 0x59, PT ;  /* 0x000000590400780c */ /* 0x000fe20003f04270 */
[----:B------:R-:W-:Y:S01]  /*5bf0*/  @P5 STG.E.U16 desc[UR38][R6.64+0xa2], R65 ;  /* 0x0000a24106005986 */ /* 0x000fe2000c101526 */
[C---:B------:R-:W-:Y:S02]  /*5c00*/  ISETP.GT.AND P4, PT, R3.reuse, RZ, P1 ;  /* 0x000000ff0300720c */ /* 0x040fe40000f84270 */
[----:B------:R-:W-:Y:S02]  /*5c10*/  F2FP.F16.F32.PACK_AB R66, RZ, R66 ;  /* 0x00000042ff42723e */ /* 0x000fe400000000ff */
[----:B------:R-:W-:Y:S02]  /*5c20*/  ISETP.GT.AND P5, PT, R3, RZ, P0 ;  /* 0x000000ff0300720c */ /* 0x000fe400007a4270 */
[----:B------:R-:W-:Y:S01]  /*5c30*/  F2FP.F16.F32.PACK_AB R67, RZ, R67 ;  /* 0x00000043ff43723e */ /* 0x000fe200000000ff */
[----:B------:R-:W-:Y:S01]  /*5c40*/  @P2 STG.E.U16 desc[UR38][R8.64+0xa0], R66 ;  /* 0x0000a04208002986 */ /* 0x000fe2000c101526 */
[----:B------:R-:W-:-:S02]  /*5c50*/  F2FP.F16.F32.PACK_AB R68, RZ, R68 ;  /* 0x00000044ff44723e */ /* 0x000fc400000000ff */
[C---:B------:R-:W-:Y:S01]  /*5c60*/  ISETP.GT.AND P2, PT, R3.reuse, 0x8, P1 ;  /* 0x000000080300780c */ /* 0x040fe20000f44270 */
[----:B------:R-:W-:Y:S01]  /*5c70*/  @P3 STG.E.U16 desc[UR38][R8.64+0xa2], R67 ;  /* 0x0000a24308003986 */ /* 0x000fe2000c101526 */
[C---:B------:R-:W-:Y:S02]  /*5c80*/  ISETP.GT.AND P1, PT, R4.reuse, 0x60, PT ;  /* 0x000000600400780c */ /* 0x040fe40003f24270 */
[----:B------:R-:W-:Y:S01]  /*5c90*/  F2FP.F16.F32.PACK_AB R69, RZ, R69 ;  /* 0x00000045ff45723e */ /* 0x000fe200000000ff */
[----:B------:R-:W-:Y:S01]  /*5ca0*/  @P4 STG.E.U16 desc[UR38][R6.64+0xb0], R68 ;  /* 0x0000b04406004986 */ /* 0x000fe2000c101526 */
[C---:B------:R-:W-:Y:S02]  /*5cb0*/  ISETP.GT.AND P3, PT, R3.reuse, 0x8, P0 ;  /* 0x000000080300780c */ /* 0x040fe40000764270 */
[----:B------:R-:W-:Y:S01]  /*5cc0*/  ISETP.GT.AND P0, PT, R4, 0x61, PT ;  /* 0x000000610400780c */ /* 0x000fe20003f04270 */
[----:B------:R-:W-:Y:S01]  /*5cd0*/  @P5 STG.E.U16 desc[UR38][R6.64+0xb2], R69 ;  /* 0x0000b24506005986 */ /* 0x000fe2000c101526 */
[----:B------:R-:W-:-:S02]  /*5ce0*/  ISETP.GT.AND P4, PT, R3, RZ, P1 ;  /* 0x000000ff0300720c */ /* 0x000fc40000f84270 */
[C---:B------:R-:W-:Y:S02]  /*5cf0*/  ISETP.GT.AND P5, PT, R3.reuse, RZ, P0 ;  /* 0x000000ff0300720c */ /* 0x040fe400007a4270 */
[----:B------:R-:W-:Y:S02]  /*5d00*/  F2FP.F16.F32.PACK_AB R70, RZ, R70 ;  /* 0x00000046ff46723e */ /* 0x000fe400000000ff */
[----:B------:R-:W-:Y:S02]  /*5d10*/  F2FP.F16.F32.PACK_AB R71, RZ, R71 ;  /* 0x00000047ff47723e */ /* 0x000fe400000000ff */
[----:B------:R-:W-:Y:S01]  /*5d20*/  F2FP.F16.F32.PACK_AB R72, RZ, R72 ;  /* 0x00000048ff48723e */ /* 0x000fe200000000ff */
[----:B------:R-:W-:Y:S01]  /*5d30*/  @P2 STG.E.U16 desc[UR38][R8.64+0xb0], R70 ;  /* 0x0000b04608002986 */ /* 0x000fe2000c101526 */
[----:B------:R-:W-:Y:S02]  /*5d40*/  F2FP.F16.F32.PACK_AB R73, RZ, R73 ;  /* 0x00000049ff49723e */ /* 0x000fe400000000ff */
[C---:B------:R-:W-:Y:S01]  /*5d50*/  ISETP.GT.AND P1, PT, R3.reuse, 0x8, P1 ;  /* 0x000000080300780c */ /* 0x040fe20000f24270 */
[----:B------:R-:W-:Y:S01]  /*5d60*/  @P3 STG.E.U16 desc[UR38][R8.64+0xb2], R71 ;  /* 0x0000b24708003986 */ /* 0x000fe2000c101526 */
[----:B------:R-:W-:-:S02]  /*5d70*/  ISETP.GT.AND P2, PT, R3, 0x8, P0 ;  /* 0x000000080300780c */ /* 0x000fc40000744270 */
[C---:B------:R-:W-:Y:S01]  /*5d80*/  ISETP.GT.AND P0, PT, R4.reuse, 0x69, PT ;  /* 0x000000690400780c */ /* 0x040fe20003f04270 */
[----:B------:R-:W-:Y:S01]  /*5d90*/  @P4 STG.E.U16 desc[UR38][R6.64+0xc0], R72 ;  /* 0x0000c04806004986 */ /* 0x000fe2000c101526 */
[----:B------:R-:W-:Y:S02]  /*5da0*/  ISETP.GT.AND P4, PT, R4, 0x68, PT ;  /* 0x000000680400780c */ /* 0x000fe40003f84270 */
[----:B------:R-:W-:Y:S01]  /*5db0*/  F2FP.F16.F32.PACK_AB R74, RZ, R74 ;  /* 0x0000004aff4a723e */ /* 0x000fe200000000ff */
[----:B------:R-:W-:Y:S01]  /*5dc0*/  @P5 STG.E.U16 desc[UR38][R6.64+0xc2], R73 ;  /* 0x0000c24906005986 */ /* 0x000fe2000c101526 */
[C---:B------:R-:W-:Y:S02]  /*5dd0*/  ISETP.GT.AND P5, PT, R3.reuse, RZ, P4 ;  /* 0x000000ff0300720c */ /* 0x040fe400027a4270 */
[----:B------:R-:W-:Y:S01]  /*5de0*/  ISETP.GT.AND P3, PT, R3, RZ, P0 ;  /* 0x000000ff0300720c */ /* 0x000fe20000764270 */
[----:B------:R-:W-:Y:S01]  /*5df0*/  @P1 STG.E.U16 desc[UR38][R8.64+0xc0], R74 ;  /* 0x0000c04a08001986 */ /* 0x000fe2000c101526 */
[----:B------:R-:W-:-:S02]  /*5e00*/  F2FP.F16.F32.PACK_AB R75, RZ, R75 ;  /* 0x0000004bff4b723e */ /* 0x000fc400000000ff */
[----:B------:R-:W-:Y:S02]  /*5e10*/  F2FP.F16.F32.PACK_AB R76, RZ, R76 ;  /* 0x0000004cff4c723e */ /* 0x000fe400000000ff */
[C---:B------:R-:W-:Y:S01]  /*5e20*/  ISETP.GT.AND P4, PT, R3.reuse, 0x8, P4 ;  /* 0x000000080300780c */ /* 0x040fe20002784270 */
[----:B------:R-:W-:Y:S01]  /*5e30*/  @P2 STG.E.U16 desc[UR38][R8.64+0xc2], R75 ;  /* 0x0000c24b08002986 */ /* 0x000fe2000c101526 */
[----:B------:R-:W-:Y:S02]  /*5e40*/  F2FP.F16.F32.PACK_AB R77, RZ, R77 ;  /* 0x0000004dff4d723e */ /* 0x000fe400000000ff */
[C---:B------:R-:W-:Y:S01]  /*5e50*/  ISETP.GT.AND P2, PT, R4.reuse, 0x71, PT ;  /* 0x000000710400780c */ /* 0x040fe20003f44270 */
[----:B------:R-:W-:Y:S01]  /*5e60*/  @P5 STG.E.U16 desc[UR38][R6.64+0xd0], R76 ;  /* 0x0000d04c06005986 */ /* 0x000fe2000c101526 */
[----:B------:R-:W-:Y:S02]  /*5e70*/  ISETP.GT.AND P5, PT, R3, 0x8, P0 ;  /* 0x000000080300780c */ /* 0x000fe400007a4270 */
[C---:B------:R-:W-:Y:S01]  /*5e80*/  ISETP.GT.AND P1, PT, R4.reuse, 0x78, PT ;  /* 0x000000780400780c */ /* 0x040fe20003f24270 */
[----:B------:R-:W-:Y:S01]  /*5e90*/  @P3 STG.E.U16 desc[UR38][R6.64+0xd2], R77 ;  /* 0x0000d24d06003986 */ /* 0x000fe2000c101526 */
[----:B------:R-:W-:-:S02]  /*5ea0*/  ISETP.GT.AND P3, PT, R4, 0x70, PT ;  /* 0x000000700400780c */ /* 0x000fc40003f64270 */
[----:B------:R-:W-:Y:S01]  /*5eb0*/  ISETP.GT.AND P0, PT, R4, 0x79, PT ;  /* 0x000000790400780c */ /* 0x000fe20003f04270 */
[----:B------:R-:W-:Y:S01]  /*5ec0*/  @P4 IMAD.MOV.U32 R4, RZ, RZ, R8 ;  /* 0x000000ffff044224 */ /* 0x000fe200078e0008 */
[----:B------:R-:W-:Y:S01]  /*5ed0*/  F2FP.F16.F32.PACK_AB R78, RZ, R78 ;  /* 0x0000004eff4e723e */ /* 0x000fe200000000ff */
[----:B------:R-:W-:Y:S01]  /*5ee0*/  @P4 IMAD.MOV.U32 R5, RZ, RZ, R9 ;  /* 0x000000ffff054224 */ /* 0x000fe200078e0009 */
[----:B------:R-:W-:Y:S02]  /*5ef0*/  F2FP.F16.F32.PACK_AB R79, RZ, R79 ;  /* 0x0000004fff4f723e */ /* 0x000fe400000000ff */
[----:B------:R-:W-:Y:S02]  /*5f00*/  F2FP.F16.F32.PACK_AB R80, RZ, R80 ;  /* 0x00000050ff50723e */ /* 0x000fe400000000ff */
[----:B------:R0:W-:Y:S01]  /*5f10*/  @P4 STG.E.U16 desc[UR38][R4.64+0xd0], R78 ;  /* 0x0000d04e04004986 */ /* 0x0001e2000c101526 */
[----:B------:R-:W-:Y:S02]  /*5f20*/  ISETP.GT.AND P4, PT, R3, RZ, P2 ;  /* 0x000000ff0300720c */ /* 0x000fe40001784270 */
[----:B------:R-:W-:-:S02]  /*5f30*/  F2FP.F16.F32.PACK_AB R81, RZ, R81 ;  /* 0x00000051ff51723e */ /* 0x000fc400000000ff */
[----:B------:R-:W-:Y:S02]  /*5f40*/  ISETP.GT.AND P2, PT, R3, 0x8, P2 ;  /* 0x000000080300780c */ /* 0x000fe40001744270 */
[----:B------:R-:W-:Y:S02]  /*5f50*/  F2FP.F16.F32.PACK_AB R82, RZ, R82 ;  /* 0x00000052ff52723e */ /* 0x000fe400000000ff */
[----:B------:R-:W-:Y:S02]  /*5f60*/  F2FP.F16.F32.PACK_AB R83, RZ, R83 ;  /* 0x00000053ff53723e */ /* 0x000fe400000000ff */
[----:B------:R-:W-:Y:S01]  /*5f70*/  F2FP.F16.F32.PACK_AB R84, RZ, R84 ;  /* 0x00000054ff54723e */ /* 0x000fe200000000ff */
[----:B0-----:R-:W-:Y:S01]  /*5f80*/  @P5 IMAD.MOV.U32 R4, RZ, RZ, R8 ;  /* 0x000000ffff045224 */ /* 0x001fe200078e0008 */
[----:B------:R-:W-:Y:S01]  /*5f90*/  F2FP.F16.F32.PACK_AB R85, RZ, R85 ;  /* 0x00000055ff55723e */ /* 0x000fe200000000ff */
[----:B------:R-:W-:Y:S01]  /*5fa0*/  @P5 IMAD.MOV.U32 R5, RZ, RZ, R9 ;  /* 0x000000ffff055224 */ /* 0x000fe200078e0009 */
[----:B------:R-:W-:-:S02]  /*5fb0*/  F2FP.F16.F32.PACK_AB R86, RZ, R86 ;  /* 0x00000056ff56723e */ /* 0x000fc400000000ff */
[----:B------:R-:W-:Y:S02]  /*5fc0*/  F2FP.F16.F32.PACK_AB R87, RZ, R87 ;  /* 0x00000057ff57723e */ /* 0x000fe400000000ff */
[----:B------:R0:W-:Y:S01]  /*5fd0*/  @P5 STG.E.U16 desc[UR38][R4.64+0xd2], R79 ;  /* 0x0000d24f04005986 */ /* 0x0001e2000c101526 */
[C---:B------:R-:W-:Y:S02]  /*5fe0*/  ISETP.GT.AND P5, PT, R3.reuse, RZ, P3 ;  /* 0x000000ff0300720c */ /* 0x040fe40001fa4270 */
[----:B------:R-:W-:-:S11]  /*5ff0*/  ISETP.GT.AND P3, PT, R3, 0x8, P3 ;  /* 0x000000080300780c */ /* 0x000fd60001f64270 */
[----:B0-----:R-:W-:Y:S02]  /*6000*/  @P5 IMAD.MOV.U32 R4, RZ, RZ, R6 ;  /* 0x000000ffff045224 */ /* 0x001fe400078e0006 */
[----:B------:R-:W-:-:S05]  /*6010*/  @P5 IMAD.MOV.U32 R5, RZ, RZ, R7 ;  /* 0x000000ffff055224 */ /* 0x000fca00078e0007 */
[----:B------:R0:W-:Y:S01]  /*6020*/  @P5 STG.E.U16 desc[UR38][R4.64+0xe0], R80 ;  /* 0x0000e05004005986 */ /* 0x0001e2000c101526 */
[C---:B------:R-:W-:Y:S02]  /*6030*/  ISETP.GT.AND P5, PT, R3.reuse, RZ, P0 ;  /* 0x000000ff0300720c */ /* 0x040fe400007a4270 */
[----:B------:R-:W-:Y:S01]  /*6040*/  ISETP.GT.AND P0, PT, R3, 0x8, P0 ;  /* 0x000000080300780c */ /* 0x000fe20000704270 */
[----:B0-----:R-:W-:Y:S02]  /*6050*/  @P4 IMAD.MOV.U32 R4, RZ, RZ, R6 ;  /* 0x000000ffff044224 */ /* 0x001fe400078e0006 */
[----:B------:R-:W-:-:S05]  /*6060*/  @P4 IMAD.MOV.U32 R5, RZ, RZ, R7 ;  /* 0x000000ffff054224 */ /* 0x000fca00078e0007 */
[----:B------:R0:W-:Y:S01]  /*6070*/  @P4 STG.E.U16 desc[UR38][R4.64+0xe2], R81 ;  /* 0x0000e25104004986 */ /* 0x0001e2000c101526 */
[C---:B------:R-:W-:Y:S02]  /*6080*/  ISETP.GT.AND P4, PT, R3.reuse, RZ, P1 ;  /* 0x000000ff0300720c */ /* 0x040fe40000f84270 */
[----:B------:R-:W-:Y:S01]  /*6090*/  ISETP.GT.AND P1, PT, R3, 0x8, P1 ;  /* 0x000000080300780c */ /* 0x000fe20000f24270 */
[----:B0-----:R-:W-:Y:S02]  /*60a0*/  @P3 IMAD.MOV.U32 R4, RZ, RZ, R8 ;  /* 0x000000ffff043224 */ /* 0x001fe400078e0008 */
[----:B------:R-:W-:-:S05]  /*60b0*/  @P3 IMAD.MOV.U32 R5, RZ, RZ, R9 ;  /* 0x000000ffff053224 */ /* 0x000fca00078e0009 */
[----:B------:R0:W-:Y:S02]  /*60c0*/  @P3 STG.E.U16 desc[UR38][R4.64+0xe0], R82 ;  /* 0x0000e05204003986 */ /* 0x0001e4000c101526 */
[----:B0-----:R-:W-:Y:S02]  /*60d0*/  @P2 IMAD.MOV.U32 R4, RZ, RZ, R8 ;  /* 0x000000ffff042224 */ /* 0x001fe400078e0008 */
[----:B------:R-:W-:-:S05]  /*60e0*/  @P2 IMAD.MOV.U32 R5, RZ, RZ, R9 ;  /* 0x000000ffff052224 */ /* 0x000fca00078e0009 */
[----:B------:R0:W-:Y:S02]  /*60f0*/  @P2 STG.E.U16 desc[UR38][R4.64+0xe2], R83 ;  /* 0x0000e25304002986 */ /* 0x0001e4000c101526 */
[----:B0-----:R-:W-:Y:S02]  /*6100*/  @P4 IMAD.MOV.U32 R4, RZ, RZ, R6 ;  /* 0x000000ffff044224 */ /* 0x001fe400078e0006 */
[----:B------:R-:W-:-:S05]  /*6110*/  @P4 IMAD.MOV.U32 R5, RZ, RZ, R7 ;  /* 0x000000ffff054224 */ /* 0x000fca00078e0007 */
[----:B------:R0:W-:Y:S04]  /*6120*/  @P4 STG.E.U16 desc[UR38][R4.64+0xf0], R84 ;  /* 0x0000f05404004986 */ /* 0x0001e8000c101526 */
[----:B------:R1:W-:Y:S01]  /*6130*/  @P5 STG.E.U16 desc[UR38][R6.64+0xf2], R85 ;  /* 0x0000f25506005986 */ /* 0x0003e2000c101526 */
[----:B0-----:R-:W-:Y:S02]  /*6140*/  @P1 IMAD.MOV.U32 R4, RZ, RZ, R8 ;  /* 0x000000ffff041224 */ /* 0x001fe400078e0008 */
[----:B------:R-:W-:-:S05]  /*6150*/  @P1 IMAD.MOV.U32 R5, RZ, RZ, R9 ;  /* 0x000000ffff051224 */ /* 0x000fca00078e0009 */
[----:B------:R1:W-:Y:S04]  /*6160*/  @P1 STG.E.U16 desc[UR38][R4.64+0xf0], R86 ;  /* 0x0000f05604001986 */ /* 0x0003e8000c101526 */
[----:B------:R1:W-:Y:S02]  /*6170*/  @P0 STG.E.U16 desc[UR38][R8.64+0xf2], R87 ;  /* 0x0000f25708000986 */ /* 0x0003e4000c101526 */
.L_x_158:
[----:B------:R-:W-:Y:S05]  /*6180*/  BSYNC B0 ;  /* 0x0000000000007941 */ /* 0x000fea0003800000 */
.L_x_32:
[----:B------:R-:W-:Y:S01]  /*6190*/  IADD3 R16, P0, R16, UR36, RZ ;  /* 0x0000002410107c10 */ /* 0x000fe2000ff1e0ff */
[----:B------:R-:W-:Y:S01]  /*61a0*/  ULDC.64 UR4, c[0x0][0x650] ;  /* 0x0001940000047ab9 */ /* 0x000fe20000000a00 */
[----:B------:R-:W-:Y:S01]  /*61b0*/  PRMT R3, RZ, 0x7610, R3 ;  /* 0x00007610ff037816 */ /* 0x000fe20000000003 */
[----:B------:R-:W-:Y:S01]  /*61c0*/  IMAD.MOV.U32 R100, RZ, RZ, -0x1 ;  /* 0xffffffffff647424 */ /* 0x000fe200078e00ff */
[----:B------:R-:W-:Y:S01]  /*61d0*/  IADD3.X R17, R17, UR42, RZ, P0, !PT ;  /* 0x0000002a11117c10 */ /* 0x000fe200087fe4ff */
[----:B------:R-:W-:Y:S01]  /*61e0*/  IMAD.MOV.U32 R101, RZ, RZ, -0x1 ;  /* 0xffffffffff657424 */ /* 0x000fe200078e00ff */
[----:B------:R-:W-:-:S04]  /*61f0*/  ISETP.GE.U32.AND P0, PT, R16, UR4, PT ;  /* 0x0000000410007c0c */ /* 0x000fc8000bf06070 */
[----:B------:R-:W-:-:S13]  /*6200*/  ISETP.GE.U32.AND.EX P0, PT, R17, UR5, PT, P0 ;  /* 0x0000000511007c0c */ /* 0x000fda000bf06100 */
[----:B------:R-:W-:Y:S05]  /*6210*/  @P0 BRA `(.L_x_159) ;  /* 0x00000004004c0947 */ /* 0x000fea0003800000 */
[----:B------:R-:W0:Y:S01]  /*6220*/  LDC.64 R10, c[0x0][0x628] ;  /* 0x00018a00ff0a7b82 */ /* 0x000e220000000a00 */
[----:B---3--:R-:W3:Y:S01]  /*6230*/  S2R R12, SR_CTAID.X ;  /* 0x00000000000c7919 */ /* 0x008ee20000002500 */
[----:B-12-4-:R-:W-:Y:S02]  /*6240*/  IMAD.MOV.U32 R8, RZ, RZ, R16 ;  /* 0x000000ffff087224 */ /* 0x016fe400078e0010 */
[----:B------:R-:W-:Y:S01]  /*6250*/  IMAD.MOV.U32 R9, RZ, RZ, R17 ;  /* 0x000000ffff097224 */ /* 0x000fe200078e0011 */
[----:B------:R-:W1:Y:S03]  /*6260*/  S2R R20, SR_CTAID.Y ;  /* 0x0000000000147919 */ /* 0x000e660000002600 */
[----:B------:R-:W2:Y:S08]  /*6270*/  LDC R0, c[0x0][0x630] ;  /* 0x00018c00ff007b82 */ /* 0x000eb00000000800 */
[----:B------:R-:W4:Y:S01]  /*6280*/  LDC.64 R14, c[0x0][0x620] ;  /* 0x00018800ff0e7b82 */ /* 0x000f220000000a00 */
[----:B0-----:R-:W-:-:S04]  /*6290*/  ISETP.NE.U32.AND P0, PT, R10, RZ, PT ;  /* 0x000000ff0a00720c */ /* 0x001fc80003f05070 */
[----:B------:R-:W-:-:S13]  /*62a0*/  ISETP.NE.AND.EX P0, PT, R11, RZ, PT, P0 ;  /* 0x000000ff0b00720c */ /* 0x000fda0003f05300 */
[----:B-1234-:R-:W-:Y:S05]  /*62b0*/  @!P0 BRA `(.L_x_160) ;  /* 0x0000000000288947 */ /* 0x01efea0003800000 */
        /* <DEDUP_REMOVED lines=10> */
.L_x_160:
[-CC-:B------:R-:W-:Y:S01]  /*6360*/  SHF.R.U64 R101, R8, R0.reuse, R9.reuse ;  /* 0x0000000008657219 */ /* 0x180fe20000001209 */
[----:B------:R-:W0:Y:S01]  /*6370*/  LDC.64 R26, c[0x0][0x640] ;  /* 0x00019000ff1a7b82 */ /* 0x000e220000000a00 */
[----:B------:R-:W-:Y:S01]  /*6380*/  SHF.R.U32.HI R0, RZ, R0, R9 ;  /* 0x00000000ff007219 */ /* 0x000fe20000011609 */
[----:B------:R-:W-:Y:S01]  /*6390*/  ULDC UR4, c[0x0][0x150] ;  /* 0x0000540000047ab9 */ /* 0x000fe20000000800 */
[----:B------:R-:W-:Y:S02]  /*63a0*/  IADD3 R3, P0, RZ, -R101, RZ ;  /* 0x80000065ff037210 */ /* 0x000fe40007f1e0ff */
[----:B------:R-:W-:-:S03]  /*63b0*/  I2FP.F32.U32 R7, R12 ;  /* 0x0000000c00077245 */ /* 0x000fc60000201000 */
[----:B------:R-:W1:Y:S01]  /*63c0*/  LDC R6, c[0x0][0x618] ;  /* 0x00018600ff067b82 */ /* 0x000e620000000800 */
[----:B------:R-:W-:Y:S02]  /*63d0*/  IMAD.X R5, RZ, RZ, ~R0, P0 ;  /* 0x000000ffff057224 */ /* 0x000fe400000e0e00 */
[----:B------:R-:W-:Y:S01]  /*63e0*/  FMUL R7, R7, UR4 ;  /* 0x0000000407077c20 */ /* 0x000fe20008400000 */
[----:B------:R-:W-:Y:S01]  /*63f0*/  ULDC UR4, c[0x0][0x154] ;  /* 0x0000550000047ab9 */ /* 0x000fe20000000800 */
[-C--:B------:R-:W-:Y:S02]  /*6400*/  IMAD R0, R5, R14.reuse, RZ ;  /* 0x0000000e05007224 */ /* 0x080fe400078e02ff */
[C---:B------:R-:W-:Y:S01]  /*6410*/  IMAD.WIDE.U32 R4, R3.reuse, R14, R16 ;  /* 0x0000000e03047225 */ /* 0x040fe200078e0010 */
[----:B------:R-:W2:Y:S01]  /*6420*/  LDC R8, c[0x0][0x608] ;  /* 0x00018200ff087b82 */ /* 0x000ea20000000800 */
[----:B------:R-:W3:Y:S02]  /*6430*/  F2I.U32.TRUNC.NTZ R7, R7 ;  /* 0x0000000700077305 */ /* 0x000ee4000020f000 */
[----:B------:R-:W-:Y:S01]  /*6440*/  IMAD R3, R3, R15, R0 ;  /* 0x0000000f03037224 */ /* 0x000fe200078e0200 */
[----:B------:R-:W-:-:S03]  /*6450*/  I2FP.F32.U32 R0, R20 ;  /* 0x0000001400007245 */ /* 0x000fc60000201000 */
[----:B------:R-:W-:Y:S01]  /*6460*/  IMAD.IADD R3, R5, 0x1, R3 ;  /* 0x0000000105037824 */ /* 0x000fe200078e0203 */
[----:B------:R-:W4:Y:S01]  /*6470*/  LDC R11, c[0x0][0x658] ;  /* 0x00019600ff0b7b82 */ /* 0x000f220000000800 */
[----:B0-----:R-:W-:-:S04]  /*6480*/  ISETP.NE.U32.AND P0, PT, R26, RZ, PT ;  /* 0x000000ff1a00720c */ /* 0x001fc80003f05070 */
[----:B------:R-:W-:-:S03]  /*6490*/  ISETP.NE.AND.EX P0, PT, R27, RZ, PT, P0 ;  /* 0x000000ff1b00720c */ /* 0x000fc60003f05300 */
[----:B------:R-:W0:Y:S01]  /*64a0*/  LDC R9, c[0x0][0x144] ;  /* 0x00005100ff097b82 */ /* 0x000e220000000800 */
[-C--:B-1----:R-:W-:Y:S01]  /*64b0*/  SHF.R.U64 R10, R4, R6.reuse, R3 ;  /* 0x00000006040a7219 */ /* 0x082fe20000001203 */
[----:B---3--:R-:W-:Y:S01]  /*64c0*/  IMAD.MOV R7, RZ, RZ, -R7 ;  /* 0x000000ffff077224 */ /* 0x008fe200078e0a07 */
[----:B------:R-:W-:Y:S01]  /*64d0*/  SHF.R.U32.HI R3, RZ, R6, R3 ;  /* 0x00000006ff037219 */ /* 0x000fe20000011603 */
[----:B------:R-:W-:-:S04]  /*64e0*/  FMUL R6, R0, UR4 ;  /* 0x0000000400067c20 */ /* 0x000fc80008400000 */
[----:B------:R-:W1:Y:S01]  /*64f0*/  LDC R21, c[0x0][0x148] ;  /* 0x00005200ff157b82 */ /* 0x000e620000000800 */
[----:B------:R3:W0:Y:S01]  /*6500*/  F2I.U32.TRUNC.NTZ R14, R6 ;  /* 0x00000006000e7305 */ /* 0x000622000020f000 */
[-CC-:B--2---:R-:W-:Y:S02]  /*6510*/  SHF.R.U64 R13, R10, R8.reuse, R3.reuse ;  /* 0x000000080a0d7219 */ /* 0x184fe40000001203 */
[----:B------:R-:W-:-:S04]  /*6520*/  SHF.R.U32.HI R0, RZ, R8, R3 ;  /* 0x00000008ff007219 */ /* 0x000fc80000011603 */
[----:B-----5:R-:W2:Y:S01]  /*6530*/  LDC R24, c[0x0][0x648] ;  /* 0x00019200ff187b82 */ /* 0x020ea20000000800 */
[-CC-:B----4-:R-:W-:Y:S02]  /*6540*/  SHF.R.U64 R15, R13, R11.reuse, R0.reuse ;  /* 0x0000000b0d0f7219 */ /* 0x190fe40000001200 */
[----:B------:R-:W-:-:S03]  /*6550*/  SHF.R.U32.HI R5, RZ, R11, R0 ;  /* 0x0000000bff057219 */ /* 0x000fc60000011600 */
[----:B------:R-:W-:Y:S02]  /*6560*/  IMAD.MOV.U32 R4, RZ, RZ, R15 ;  /* 0x000000ffff047224 */ /* 0x000fe400078e000f */
[----:B------:R-:W4:Y:S01]  /*6570*/  LDC R28, c[0x0][0x638] ;  /* 0x00018e00ff1c7b82 */ /* 0x000f220000000800 */
[----:B0-----:R-:W-:-:S07]  /*6580*/  IMAD R25, R9, R7, R12 ;  /* 0x0000000709197224 */ /* 0x001fce00078e020c */
[----:B------:R-:W0:Y:S08]  /*6590*/  LDC R29, c[0x0][0x610] ;  /* 0x00018400ff1d7b82 */ /* 0x000e300000000800 */
[----:B------:R-:W0:Y:S01]  /*65a0*/  LDC R30, c[0x0][0x600] ;  /* 0x00018000ff1e7b82 */ /* 0x000e220000000800 */
[----:B-123--:R-:W-:Y:S05]  /*65b0*/  @!P0 BRA `(.L_x_161) ;  /* 0x0000000000288947 */ /* 0x00efea0003800000 */
[----:B------:R-:W1:Y:S02]  /*65c0*/  LDC R0, c[0x0][0x64c] ;  /* 0x00019300ff007b82 */ /* 0x000e640000000800 */
[----:B-1----:R-:W-:-:S05]  /*65d0*/  IADD3 R3, P0, R15, R0, RZ ;  /* 0x000000000f037210 */ /* 0x002fca0007f1e0ff */
        /* <DEDUP_REMOVED lines=8> */
.L_x_161:
[----:B------:R-:W-:Y:S01]  /*6660*/  ISETP.NE.AND P0, PT, R2, 0x1, PT ;  /* 0x000000010200780c */ /* 0x000fe20003f05270 */
[----:B------:R-:W-:Y:S01]  /*6670*/  IMAD.MOV R14, RZ, RZ, -R14 ;  /* 0x000000ffff0e7224 */ /* 0x000fe200078e0a0e */
[----:B------:R-:W-:Y:S02]  /*6680*/  SHF.R.U64 R3, R4, R24, R5 ;  /* 0x0000001804037219 */ /* 0x000fe40000001205 */
[----:B------:R-:W-:Y:S02]  /*6690*/  LOP3.LUT R0, R13, R98, RZ, 0xc0, !PT ;  /* 0x000000620d007212 */ /* 0x000fe400078ec0ff */
[----:B------:R-:W-:Y:S01]  /*66a0*/  LOP3.LUT R10, R10, R97, RZ, 0xc0, !PT ;  /* 0x000000610a0a7212 */ /* 0x000fe200078ec0ff */
[----:B------:R-:W-:Y:S02]  /*66b0*/  IMAD.MOV R4, RZ, RZ, -R3 ;  /* 0x000000ffff047224 */ /* 0x000fe400078e0a03 */
[----:B------:R-:W-:Y:S02]  /*66c0*/  IMAD R0, R93, R3, R0 ;  /* 0x000000035d007224 */ /* 0x000fe400078e0200 */
[----:B----4-:R-:W-:-:S02]  /*66d0*/  IMAD R3, R4, R28, R15 ;  /* 0x0000001c04037224 */ /* 0x010fc400078e020f */
[----:B------:R-:W-:Y:S02]  /*66e0*/  @P0 IMAD R25, R21, R14, R20 ;  /* 0x0000000e15190224 */ /* 0x000fe400078e0214 */
[----:B0-----:R-:W-:Y:S02]  /*66f0*/  IMAD R5, R3, R30, R10 ;  /* 0x0000001e03057224 */ /* 0x001fe400078e020a */
[----:B------:R-:W-:Y:S02]  /*6700*/  IMAD R0, R0, R29, R25 ;  /* 0x0000001d00007224 */ /* 0x000fe400078e0219 */
[----:B------:R-:W-:-:S03]  /*6710*/  IMAD.MOV.U32 R4, RZ, RZ, 0x1 ;  /* 0x00000001ff047424 */ /* 0x000fc600078e00ff */
[----:B------:R-:W-:Y:S02]  /*6720*/  SEL R100, R5, R0, !P0 ;  /* 0x0000000005647207 */ /* 0x000fe40004000000 */
[----:B------:R-:W-:Y:S02]  /*6730*/  PRMT R3, R4, 0x7610, R3 ;  /* 0x0000761004037816 */ /* 0x000fe40000000003 */
[----:B------:R-:W-:-:S07]  /*6740*/  SEL R0, R0, R5, !P0 ;  /* 0x0000000500007207 */ /* 0x000fce0004000000 */
.L_x_159:
[----:B------:R-:W-:Y:S01]  /*6750*/  UIADD3 UR41, UR43, UR41, URZ ;  /* 0x000000292b297290 */ /* 0x000fe2000fffe03f */
[----:B------:R-:W-:Y:S01]  /*6760*/  LOP3.LUT P0, RZ, R3, 0xff, RZ, 0xc0, !PT ;  /* 0x000000ff03ff7812 */ /* 0x000fe2000780c0ff */
[----:B------:R-:W-:Y:S02]  /*6770*/  IMAD.MOV.U32 R103, RZ, RZ, R0 ;  /* 0x000000ffff677224 */ /* 0x000fe400078e0000 */
[----:B------:R-:W-:Y:S02]  /*6780*/  USHF.R.U32.HI UR4, URZ, 0x2, UR41 ;  /* 0x000000023f047899 */ /* 0x000fe40008011629 */
[----:B------:R-:W-:Y:S02]  /*6790*/  UISETP.GT.U32.AND UP1, UPT, UR41, 0x3, UPT ;  /* 0x000000032900788c */ /* 0x000fe4000bf24070 */
[----:B------:R-:W-:Y:S02]  /*67a0*/  ULOP3.LUT UR4, UR4, 0x1, URZ, 0xc0, !UPT ;  /* 0x0000000104047892 */ /* 0x000fe4000f8ec03f */
[----:B------:R-:W-:-:S02]  /*67b0*/  UISETP.LT.U32.AND UP1, UPT, UR43, 0x4, UP1 ;  /* 0x000000042b00788c */ /* 0x000fc40008f21070 */
[----:B------:R-:W-:Y:S02]  /*67c0*/  UISETP.NE.U32.AND UP0, UPT, UR4, 0x1, UPT ;  /* 0x000000010400788c */ /* 0x000fe4000bf05070 */
[----:B------:R-:W-:Y:S02]  /*67d0*/  USEL UR5, URZ, 0x1, !UP1 ;  /* 0x000000013f057887 */ /* 0x000fe4000c800000 */
[----:B------:R-:W-:Y:S02]  /*67e0*/  UISETP.GT.U32.AND UP0, UPT, UR43, 0x3, !UP0 ;  /* 0x000000032b00788c */ /* 0x000fe4000c704070 */
[----:B------:R-:W-:Y:S02]  /*67f0*/  ULOP3.LUT UR41, UR41, 0x3, URZ, 0xc0, !UPT ;  /* 0x0000000329297892 */ /* 0x000fe4000f8ec03f */
[----:B------:R-:W-:-:S04]  /*6800*/  USEL UR4, URZ, 0x1, !UP0 ;  /* 0x000000013f047887 */ /* 0x000fc8000c000000 */
[----:B------:R-:W-:Y:S01]  /*6810*/  ULOP3.LUT UR40, UR4, UR40, UR5, 0x96, !UPT ;  /* 0x0000002804287292 */ /* 0x000fe2000f8e9605 */
[----:B------:R-:W-:Y:S11]  /*6820*/  @P0 BRA `(.L_x_162) ;  /* 0xffffffac001c0947 */ /* 0x000ff6000383ffff */
[----:B------:R-:W-:Y:S05]  /*6830*/  EXIT ;  /* 0x000000000000794d */ /* 0x000fea0003800000 */
.L_x_7:
        /* <DEDUP_REMOVED lines=26> */
.L_x_164:
[----:B------:R-:W0:Y:S01]  /*69e0*/  LDC.64 R28, c[0x0][0x640] ;  /* 0x00019000ff1c7b82 */ /* 0x000e220000000a00 */
[-CC-:B------:R-:W-:Y:S01]  /*69f0*/  SHF.R.U64 R21, R14, R6.reuse, R15.reuse ;  /* 0x000000060e157219 */ /* 0x180fe2000000120f */
[----:B------:R-:W-:Y:S01]  /*6a00*/  IMAD.MOV.U32 R30, RZ, RZ, 0x1 ;  /* 0x00000001ff1e7424 */ /* 0x000fe200078e00ff */
[----:B------:R-:W-:Y:S02]  /*6a10*/  SHF.R.U32.HI R6, RZ, R6, R15 ;  /* 0x00000006ff067219 */ /* 0x000fe4000001160f */
[----:B------:R-:W-:-:S03]  /*6a20*/  IADD3 R13, P0, RZ, -R21, RZ ;  /* 0x80000015ff0d7210 */ /* 0x000fc60007f1e0ff */
[----:B------:R-:W1:Y:S02]  /*6a30*/  LDC R12, c[0x0][0x618] ;  /* 0x00018600ff0c7b82 */ /* 0x000e640000000800 */
[----:B------:R-:W-:-:S04]  /*6a40*/  IMAD.X R9, RZ, RZ, ~R6, P0 ;  /* 0x000000ffff097224 */ /* 0x000fc800000e0e06 */
[-C--:B------:R-:W-:Y:S02]  /*6a50*/  IMAD R6, R9, R24.reuse, RZ ;  /* 0x0000001809067224 */ /* 0x080fe400078e02ff */
[----:B------:R-:W2:Y:S01]  /*6a60*/  LDC R14, c[0x0][0x608] ;  /* 0x00018200ff0e7b82 */ /* 0x000ea20000000800 */
[----:B------:R-:W-:-:S04]  /*6a70*/  IMAD.WIDE.U32 R8, R13, R24, R16 ;  /* 0x000000180d087225 */ /* 0x000fc800078e0010 */
[----:B------:R-:W-:-:S03]  /*6a80*/  IMAD R13, R13, R25, R6 ;  /* 0x000000190d0d7224 */ /* 0x000fc600078e0206 */
[----:B------:R-:W3:Y:S01]  /*6a90*/  LDC R27, c[0x0][0x658] ;  /* 0x00019600ff1b7b82 */ /* 0x000ee20000000800 */
[----:B------:R-:W-:Y:S01]  /*6aa0*/  IMAD.IADD R9, R9, 0x1, R13 ;  /* 0x0000000109097824 */ /* 0x000fe200078e020d */
[----:B0-----:R-:W-:-:S04]  /*6ab0*/  ISETP.NE.U32.AND P0, PT, R28, RZ, PT ;  /* 0x000000ff1c00720c */ /* 0x001fc80003f05070 */
[----:B------:R-:W-:Y:S02]  /*6ac0*/  ISETP.NE.AND.EX P0, PT, R29, RZ, PT, P0 ;  /* 0x000000ff1d00720c */ /* 0x000fe40003f05300 */
[----:B------:R-:W0:Y:S01]  /*6ad0*/  LDC R22, c[0x0][0x600] ;  /* 0x00018000ff167b82 */ /* 0x000e220000000800 */
[-CC-:B-1----:R-:W-:Y:S01]  /*6ae0*/  SHF.R.U64 R10, R8, R12.reuse, R9.reuse ;  /* 0x0000000c080a7219 */ /* 0x182fe20000001209 */
[----:B------:R-:W-:Y:S01]  /*6af0*/  IMAD.MOV.U32 R8, RZ, RZ, -0x1 ;  /* 0xffffffffff087424 */ /* 0x000fe200078e00ff */
[----:B------:R-:W-:-:S05]  /*6b00*/  SHF.R.U32.HI R9, RZ, R12, R9 ;  /* 0x0000000cff097219 */ /* 0x000fca0000011609 */
[----:B------:R-:W1:Y:S01]  /*6b10*/  LDC R24, c[0x0][0x648] ;  /* 0x00019200ff187b82 */ /* 0x000e620000000800 */
[-CC-:B--2---:R-:W-:Y:S02]  /*6b20*/  SHF.R.U64 R23, R10, R14.reuse, R9.reuse ;  /* 0x0000000e0a177219 */ /* 0x184fe40000001209 */
[----:B------:R-:W-:-:S05]  /*6b30*/  SHF.R.U32.HI R6, RZ, R14, R9 ;  /* 0x0000000eff067219 */ /* 0x000fca0000011609 */
[----:B------:R-:W2:Y:S01]  /*6b40*/  LDC R26, c[0x0][0x638] ;  /* 0x00018e00ff1a7b82 */ /* 0x000ea20000000800 */
[-C--:B---3--:R-:W-:Y:S02]  /*6b50*/  SHF.L.U32 R8, R8, R27.reuse, RZ ;  /* 0x0000001b08087219 */ /* 0x088fe400000006ff */
[-CC-:B------:R-:W-:Y:S02]  /*6b60*/  SHF.R.U64 R25, R23, R27.reuse, R6.reuse ;  /* 0x0000001b17197219 */ /* 0x180fe40000001206 */
[----:B------:R-:W-:Y:S02]  /*6b70*/  LOP3.LUT R32, RZ, R8, RZ, 0x33, !PT ;  /* 0x00000008ff207212 */ /* 0x000fe400078e33ff */
[----:B------:R-:W-:Y:S01]  /*6b80*/  SHF.R.U32.HI R9, RZ, R27, R6 ;  /* 0x0000001bff097219 */ /* 0x000fe20000011606 */
[----:B------:R-:W3:Y:S01]  /*6b90*/  LDC R31, c[0x0][0x610] ;  /* 0x00018400ff1f7b82 */ /* 0x000ee20000000800 */
[----:B------:R-:W-:Y:S01]  /*6ba0*/  IMAD.MOV.U32 R8, RZ, RZ, R25 ;  /* 0x000000ffff087224 */ /* 0x000fe200078e0019 */
[----:B------:R-:W-:Y:S06]  /*6bb0*/  @!P0 BRA `(.L_x_165) ;  /* 0x0000000000288947 */ /* 0x000fec0003800000 */
        /* <DEDUP_REMOVED lines=10> */
.L_x_165:
[----:B------:R-:W-:Y:S02]  /*6c60*/  ISETP.NE.AND P0, PT, R2, 0x1, PT ;  /* 0x000000010200780c */ /* 0x000fe40003f05270 */
[----:B-1----:R-:W-:Y:S01]  /*6c70*/  SHF.R.U64 R6, R8, R24, R9 ;  /* 0x0000001808067219 */ /* 0x002fe20000001209 */
[----:B0-----:R-:W-:Y:S01]  /*6c80*/  VIADD R9, R22, 0xffffffff ;  /* 0xffffffff16097836 */ /* 0x001fe20000000000 */
[----:B------:R-:W-:Y:S02]  /*6c90*/  SHF.L.U32 R30, R30, R27, RZ ;  /* 0x0000001b1e1e7219 */ /* 0x000fe400000006ff */
[----:B------:R-:W-:Y:S01]  /*6ca0*/  LOP3.LUT R5, R23, R32, RZ, 0xc0, !PT ;  /* 0x0000002017057212 */ /* 0x000fe200078ec0ff */
[----:B------:R-:W-:-:S04]  /*6cb0*/  IMAD.MOV R8, RZ, RZ, -R6 ;  /* 0x000000ffff087224 */ /* 0x000fc800078e0a06 */
[----:B------:R-:W-:Y:S01]  /*6cc0*/  IMAD R6, R30, R6, R5 ;  /* 0x000000061e067224 */ /* 0x000fe200078e0205 */
[----:B------:R-:W-:Y:S01]  /*6cd0*/  LOP3.LUT R5, R10, R9, RZ, 0xc0, !PT ;  /* 0x000000090a057212 */ /* 0x000fe200078ec0ff */
[----:B------:R-:W-:Y:S02]  /*6ce0*/  @P0 IMAD R3, R7, R20, R4 ;  /* 0x0000001407030224 */ /* 0x000fe400078e0204 */
[----:B--2---:R-:W-:Y:S02]  /*6cf0*/  IMAD R4, R8, R26, R25 ;  /* 0x0000001a08047224 */ /* 0x004fe400078e0219 */
[----:B---3--:R-:W-:Y:S02]  /*6d00*/  IMAD R3, R6, R31, R3 ;  /* 0x0000001f06037224 */ /* 0x008fe400078e0203 */
[----:B------:R-:W-:Y:S02]  /*6d10*/  IMAD R4, R4, R22, R5 ;  /* 0x0000001604047224 */ /* 0x000fe400078e0205 */
[----:B------:R-:W-:-:S02]  /*6d20*/  IMAD.MOV.U32 R8, RZ, RZ, 0x1 ;  /* 0x00000001ff087424 */ /* 0x000fc400078e00ff */
[----:B------:R-:W-:Y:S01]  /*6d30*/  IMAD.MOV.U32 R6, RZ, RZ, R21 ;  /* 0x000000ffff067224 */ /* 0x000fe200078e0015 */
[----:B------:R-:W-:Y:S02]  /*6d40*/  SEL R19, R4, R3, !P0 ;  /* 0x0000000304137207 */ /* 0x000fe40004000000 */
[----:B------:R-:W-:-:S07]  /*6d50*/  SEL R13, R3, R4, !P0 ;  /* 0x00000004030d7207 */ /* 0x000fce0004000000 */
.L_x_163:
[----:B------:R-:W-:-:S08]  /*6d60*/  NOP ;  /* 0x0000000000007918 */ /* 0x000fd00000000000 */
[----:B------:R-:W0:-:S00]  /*6d70*/  USETMAXREG.DEALLOC.CTAPOOL 0x28 ;  /* 0x00000028000079c8 */ /* 0x000e0000080e0500 */
[----:B0-----:R-:W-:-:S13]  /*6d80*/  ISETP.NE.AND P0, PT, R0, RZ, PT ;  /* 0x000000ff0000720c */ /* 0x001fda0003f05270 */
[----:B------:R-:W-:Y:S05]  /*6d90*/  @P0 EXIT ;  /* 0x000000000000094d */ /* 0x000fea0003800000 */
[----:B------:R-:W-:Y:S01]  /*6da0*/  LOP3.LUT P0, RZ, R8, 0xff, RZ, 0xc0, !PT ;  /* 0x000000ff08ff7812 */ /* 0x000fe2000780c0ff */
[----:B------:R-:W-:Y:S02]  /*6db0*/  IMAD.MOV.U32 R10, RZ, RZ, 0x1 ;  /* 0x00000001ff0a7424 */ /* 0x000fe400078e00ff */
[----:B------:R-:W-:-:S10]  /*6dc0*/  IMAD.MOV.U32 R9, RZ, RZ, RZ ;  /* 0x000000ffff097224 */ /* 0x000fd400078e00ff */
[----:B------:R-:W-:Y:S05]  /*6dd0*/  @!P0 BRA `(.L_x_166) ;  /* 0x0000000c00808947 */ /* 0x000fea0003800000 */
[----:B------:R-:W0:Y:S01]  /*6de0*/  LDC R0, c[0x0][0x28c] ;  /* 0x0000a300ff007b82 */ /* 0x000e220000000800 */
[----:B------:R-:W-:Y:S01]  /*6df0*/  UMOV UR13, 0x1 ;  /* 0x00000001000d7882 */ /* 0x000fe20000000000 */
[----:B------:R-:W-:Y:S01]  /*6e00*/  ULDC UR5, c[0x0][0x658] ;  /* 0x0001960000057ab9 */ /* 0x000fe20000000800 */
[----:B------:R-:W-:Y:S01]  /*6e10*/  UMOV UR7, 0xffffffff ;  /* 0xffffffff00077882 */ /* 0x000fe20000000000 */
[----:B------:R-:W-:Y:S01]  /*6e20*/  BSSY B0, `(.L_x_166) ;  /* 0x00000db000007945 */ /* 0x000fe20003800000 */
[----:B------:R-:W-:Y:S01]  /*6e30*/  USHF.L.U32 UR7, UR7, UR5, URZ ;  /* 0x0000000507077299 */ /* 0x000fe2000800063f */
[----:B------:R-:W-:Y:S01]  /*6e40*/  LOP3.LUT R12, R18, 0x2, RZ, 0xfc, !PT ;  /* 0x00000002120c7812 */ /* 0x000fe200078efcff */
[----:B------:R-:W-:Y:S01]  /*6e50*/  IMAD.MOV.U32 R10, RZ, RZ, 0x1 ;  /* 0x00000001ff0a7424 */ /* 0x000fe200078e00ff */
[----:B------:R-:W1:Y:S01]  /*6e60*/  S2UR UR9, SR_CgaCtaId ;  /* 0x00000000000979c3 */ /* 0x000e620000008800 */
[----:B------:R-:W-:Y:S01]  /*6e70*/  IMAD.MOV.U32 R9, RZ, RZ, RZ ;  /* 0x000000ffff097224 */ /* 0x000fe200078e00ff */
[----:B------:R-:W-:Y:S01]  /*6e80*/  ULDC UR4, c[0x0][0x600] ;  /* 0x0001800000047ab9 */ /* 0x000fe20000000800 */
[----:B------:R-:W-:Y:S01]  /*6e90*/  UMOV UR14, 0x11 ;  /* 0x00000011000e7882 */ /* 0x000fe20000000000 */
[----:B------:R-:W-:-:S02]  /*6ea0*/  USHF.L.U32 UR5, UR13, UR5, URZ ;  /* 0x000000050d057299 */ /* 0x000fc4000800063f */
[----:B------:R-:W-:Y:S02]  /*6eb0*/  UIADD3 UR4, UR4, -0x1, URZ ;  /* 0xffffffff04047890 */ /* 0x000fe4000fffe03f */
[----:B------:R-:W-:Y:S01]  /*6ec0*/  ULOP3.LUT UR7, URZ, UR7, URZ, 0x33, !UPT ;  /* 0x000000073f077292 */ /* 0x000fe2000f8e333f */
[----:B------:R-:W-:Y:S01]  /*6ed0*/  ULDC.64 UR24, c[0x0][0x198] ;  /* 0x0000660000187ab9 */ /* 0x000fe20000000a00 */
[----:B0-----:R-:W-:-:S05]  /*6ee0*/  VIADD R0, R0, 0x3f ;  /* 0x0000003f00007836 */ /* 0x001fca0000000000 */
[----:B------:R-:W-:Y:S01]  /*6ef0*/  SHF.R.S32.HI R3, RZ, 0x1f, R0 ;  /* 0x0000001fff037819 */ /* 0x000fe20000011400 */
[----:B-1----:R-:W-:-:S03]  /*6f00*/  USHF.R.U32.HI UR26, URZ, 0x2, UR9 ;  /* 0x000000023f1a7899 */ /* 0x002fc60008011609 */
[----:B------:R-:W-:Y:S01]  /*6f10*/  LEA.HI R3, R3, R0, RZ, 0x6 ;  /* 0x0000000003037211 */ /* 0x000fe200078f30ff */
[----:B------:R-:W-:Y:S01]  /*6f20*/  ULOP3.LUT UR8, UR9, 0x3, URZ, 0xc0, !UPT ;  /* 0x0000000309087892 */ /* 0x000fe2000f8ec03f */
[----:B------:R-:W-:Y:S01]  /*6f30*/  IMAD.MOV.U32 R0, RZ, RZ, 0x1 ;  /* 0x00000001ff007424 */ /* 0x000fe200078e00ff */
[----:B------:R-:W-:Y:S01]  /*6f40*/  USHF.L.U32 UR6, UR9, 0x5, URZ ;  /* 0x0000000509067899 */ /* 0x000fe2000800063f */
[--C-:B------:R-:W-:Y:S01]  /*6f50*/  SHF.R.S32.HI R8, RZ, 0x6, R3.reuse ;  /* 0x00000006ff087819 */ /* 0x100fe20000011403 */
[----:B------:R-:W-:Y:S02]  /*6f60*/  USHF.L.U32 UR27, UR9, 0xb, URZ ;  /* 0x0000000b091b7899 */ /* 0x000fe4000800063f */
[----:B------:R-:W-:Y:S01]  /*6f70*/  ULOP3.LUT UR9, UR9, 0xfffffffc, URZ, 0xc0, !UPT ;  /* 0xfffffffc09097892 */ /* 0x000fe2000f8ec03f */
[----:B------:R-:W-:Y:S01]  /*6f80*/  PRMT R3, R0, 0x7610, R3 ;  /* 0x0000761000037816 */ /* 0x000fe20000000003 */
[----:B------:R-:W-:Y:S01]  /*6f90*/  UISETP.GT.U32.AND UP0, UPT, UR8, 0xffff, UPT ;  /* 0x0000ffff0800788c */ /* 0x000fe2000bf04070 */
[----:B------:R-:W-:Y:S01]  /*6fa0*/  VIADD R0, R8, 0x1 ;  /* 0x0000000108007836 */ /* 0x000fe20000000000 */
[----:B------:R-:W-:-:S02]  /*6fb0*/  ULOP3.LUT UR11, UR9, 0x1, URZ, 0xfc, !UPT ;  /* 0x00000001090b7892 */ /* 0x000fc4000f8efc3f */
[----:B------:R-:W-:Y:S02]  /*6fc0*/  ULOP3.LUT UR12, UR9, 0x2, URZ, 0xfc, !UPT ;  /* 0x00000002090c7892 */ /* 0x000fe4000f8efc3f */
[----:B------:R-:W-:Y:S02]  /*6fd0*/  USHF.L.U32 UR10, UR13, UR9, URZ ;  /* 0x000000090d0a7299 */ /* 0x000fe4000800063f */
[----:B------:R-:W-:Y:S02]  /*6fe0*/  ULOP3.LUT UR9, UR9, 0x3, URZ, 0xfc, !UPT ;  /* 0x0000000309097892 */ /* 0x000fe4000f8efc3f */
[----:B------:R-:W-:Y:S02]  /*6ff0*/  USHF.L.U32 UR11, UR13, UR11, URZ ;  /* 0x0000000b0d0b7299 */ /* 0x000fe4000800063f */
[----:B------:R-:W-:Y:S02]  /*7000*/  USHF.L.U32 UR12, UR13, UR12, URZ ;  /* 0x0000000c0d0c7299 */ /* 0x000fe4000800063f */
[----:B------:R-:W-:-:S02]  /*7010*/  USEL UR8, UR8, 0xffff, !UP0 ;  /* 0x0000ffff08087887 */ /* 0x000fc4000c000000 */
[----:B------:R-:W-:Y:S02]  /*7020*/  USHF.L.U32 UR9, UR13, UR9, URZ ;  /* 0x000000090d097299 */ /* 0x000fe4000800063f */
[----:B------:R-:W-:Y:S02]  /*7030*/  ULOP3.LUT UR10, UR12, UR10, UR11, 0xfe, !UPT ;  /* 0x0000000a0c0a7292 */ /* 0x000fe4000f8efe0b */
[----:B------:R-:W-:Y:S02]  /*7040*/  ULOP3.LUT UR8, UR8, 0xffff, URZ, 0xc0, !UPT ;  /* 0x0000ffff08087892 */ /* 0x000fe4000f8ec03f */
[----:B------:R-:W-:Y:S02]  /*7050*/  ULOP3.LUT UR6, UR6, 0x60, URZ, 0xc0, !UPT ;  /* 0x0000006006067892 */ /* 0x000fe4000f8ec03f */
[----:B------:R-:W-:Y:S02]  /*7060*/  ULOP3.LUT UR13, UR10, UR9, URZ, 0xfc, !UPT ;  /* 0x000000090a0d7292 */ /* 0x000fe4000f8efc3f */
[----:B------:R-:W-:-:S12]  /*7070*/  USHF.L.U32 UR14, UR14, UR8, URZ ;  /* 0x000000080e0e7299 */ /* 0x000fd8000800063f */
.L_x_177:
[----:B------:R-:W-:-:S03]  /*7080*/  UMOV UR8, 0xffffffff ;  /* 0xffffffff00087882 */ /* 0x000fc60000000000 */
[----:B------:R-:W-:Y:S05]  /*7090*/  BRA.DIV UR8, `(.L_x_167) ;  /* 0x0000000e08b87947 */ /* 0x000fea000b800000 */
[----:B------:R-:W-:-:S13]  /*70a0*/  ELECT P6, URZ, PT ;  /* 0x00000000003f782f */ /* 0x000fda00038c0000 */
.L_x_188:
[----:B------:R-:W0:Y:S01]  /*70b0*/  LDC R4, c[0x0][0x28c] ;  /* 0x0000a300ff047b82 */ /* 0x000e220000000800 */
[----:B------:R-:W-:Y:S01]  /*70c0*/  BSSY B1, `(.L_x_168) ;  /* 0x000003d000017945 */ /* 0x000fe20003800000 */
[----:B0-----:R-:W-:-:S13]  /*70d0*/  ISETP.LT.OR P6, PT, R4, 0x1, !P6 ;  /* 0x000000010400780c */ /* 0x001fda00077c1670 */
[----:B------:R-:W-:Y:S05]  /*70e0*/  @P6 BRA `(.L_x_169) ;  /* 0x0000000000e86947 */ /* 0x000fea0003800000 */
[----:B------:R-:W-:Y:S01]  /*70f0*/  LEA R13, R13, UR26, 0x1 ;  /* 0x0000001a0d0d7c11 */ /* 0x000fe2000f8e08ff */
[----:B------:R-:W-:Y:S01]  /*7100*/  IMAD.MOV.U32 R21, RZ, RZ, RZ ;  /* 0x000000ffff157224 */ /* 0x000fe200078e00ff */
[----:B------:R-:W-:Y:S01]  /*7110*/  LEA R19, R19, UR6, 0x7 ;  /* 0x0000000613137c11 */ /* 0x000fe2000f8e38ff */
[----:B------:R-:W-:Y:S02]  /*7120*/  IMAD.MOV.U32 R4, RZ, RZ, R0 ;  /* 0x000000ffff047224 */ /* 0x000fe400078e0000 */
[----:B------:R-:W-:Y:S02]  /*7130*/  IMAD.MOV.U32 R5, RZ, RZ, R10 ;  /* 0x000000ffff057224 */ /* 0x000fe400078e000a */
[----:B------:R-:W-:Y:S02]  /*7140*/  IMAD.MOV.U32 R7, RZ, RZ, R9 ;  /* 0x000000ffff077224 */ /* 0x000fe400078e0009 */
[----:B------:R-:W-:-:S07]  /*7150*/  IMAD.SHL.U32 R15, R13, 0x40, RZ ;  /* 0x000000400d0f7824 */ /* 0x000fce00078e00ff */
.L_x_172:
[----:B------:R-:W0:Y:S01]  /*7160*/  S2R R14, SR_CgaCtaId ;  /* 0x00000000000e7919 */ /* 0x000e220000008800 */
[----:B------:R-:W-:Y:S02]  /*7170*/  MOV R13, 0x400 ;  /* 0x00000400000d7802 */ /* 0x000fe40000000f00 */
[----:B------:R-:W-:Y:S02]  /*7180*/  ISETP.NE.AND P1, PT, R11, RZ, PT ;  /* 0x000000ff0b00720c */ /* 0x000fe40003f25270 */
[----:B0-----:R-:W-:Y:S02]  /*7190*/  LEA R22, R14, R13, 0x18 ;  /* 0x0000000d0e167211 */ /* 0x001fe400078ec0ff */
[----:B------:R-:W-:-:S09]  /*71a0*/  SHF.L.U32 R13, R5, 0x1f, RZ ;  /* 0x0000001f050d7819 */ /* 0x000fd200000006ff */
[----:B------:R-:W0:Y:S01]  /*71b0*/  @!P1 LDC R14, c[0x0][0x500] ;  /* 0x00014000ff0e9b82 */ /* 0x000e220000000800 */
[----:B------:R-:W-:-:S04]  /*71c0*/  IMAD R20, R7, 0x8, R22 ;  /* 0x0000000807147824 */ /* 0x000fc800078e0216 */
[----:B------:R-:W1:Y:S02]  /*71d0*/  SYNCS.PHASECHK.TRANS64.TRYWAIT P0, [R20+URZ+0x20], R13 ;  /* 0x0000200d140075a7 */ /* 0x000e64000800017f */
[----:B-1----:R-:W-:Y:S05]  /*71e0*/  @!P0 BRA `(.L_x_170) ;  /* 0x0000000c00848947 */ /* 0x002fea0003800000 */
.L_x_189:
[----:B-1----:R-:W-:Y:S01]  /*71f0*/  PRMT R13, R12, 0x9910, RZ ;  /* 0x000099100c0d7816 */ /* 0x002fe200000000ff */
[----:B0-----:R0:W-:Y:S03]  /*7200*/  @!P1 SYNCS.ARRIVE.TRANS64 RZ, [R20+URZ], R14 ;  /* 0x0000000e14ff99a7 */ /* 0x0011e6000800003f */
[----:B------:R-:W-:-:S13]  /*7210*/  ISETP.NE.AND P0, PT, R13, 0x2, PT ;  /* 0x000000020d00780c */ /* 0x000fda0003f05270 */
[----:B0-----:R-:W-:Y:S05]  /*7220*/  @P0 BRA `(.L_x_171) ;  /* 0x0000000000040947 */ /* 0x001fea0003800000 */
[----:B------:R-:W-:Y:S01]  /*7230*/  BPT.TRAP 0x1 ;  /* 0x000000040000795c */ /* 0x000fe20000300000 */
.L_x_171:
[----:B------:R-:W-:Y:S01]  /*7240*/  R2UR UR8, R7 ;  /* 0x00000000070872ca */ /* 0x000fe200000e0000 */
[----:B------:R-:W-:Y:S01]  /*7250*/  VIADD R4, R4, 0xffffffff ;  /* 0xffffffff04047836 */ /* 0x000fe20000000000 */
[----:B------:R-:W-:Y:S01]  /*7260*/  R2UR UR15, R22 ;  /* 0x00000000160f72ca */ /* 0x000fe200000e0000 */
[----:B------:R-:W-:Y:S01]  /*7270*/  UIADD3 UR16, UP0, UR24, 0xf0, URZ ;  /* 0x000000f018107890 */ /* 0x000fe2000ff1e03f */
[----:B------:R-:W-:Y:S01]  /*7280*/  R2UR UR22, R15 ;  /* 0x000000000f1672ca */ /* 0x000fe200000e0000 */
[----:B------:R-:W-:Y:S01]  /*7290*/  UIADD3 UR30, UP1, UR24, 0x1f0, URZ ;  /* 0x000001f0181e7890 */ /* 0x000fe2000ff3e03f */
[----:B------:R-:W-:Y:S01]  /*72a0*/  R2UR UR9, R20 ;  /* 0x00000000140972ca */ /* 0x000fe200000e0000 */
[----:B------:R-:W-:Y:S01]  /*72b0*/  UIADD3.X UR17, URZ, UR25, URZ, UP0, !UPT ;  /* 0x000000193f117290 */ /* 0x000fe200087fe43f */
[----:B------:R-:W-:Y:S01]  /*72c0*/  R2UR UR10, R21 ;  /* 0x00000000150a72ca */ /* 0x000fe200000e0000 */
[----:B------:R-:W-:Y:S01]  /*72d0*/  VIADD R7, R7, 0x1 ;  /* 0x0000000107077836 */ /* 0x000fe20000000000 */
[----:B------:R-:W-:Y:S01]  /*72e0*/  R2UR UR12, R6 ;  /* 0x00000000060c72ca */ /* 0x000fe200000e0000 */
[----:B------:R-:W-:Y:S01]  /*72f0*/  UPRMT UR28, URZ, 0x5410, UR13 ;  /* 0x000054103f1c7896 */ /* 0x000fe2000800000d */
[----:B------:R-:W-:Y:S01]  /*7300*/  R2UR UR23, R19 ;  /* 0x00000000131772ca */ /* 0x000fe200000e0000 */
[----:B------:R-:W-:Y:S01]  /*7310*/  USHF.L.U32 UR8, UR8, 0xd, URZ ;  /* 0x0000000d08087899 */ /* 0x000fe2000800063f */
[----:B------:R-:W-:Y:S01]  /*7320*/  ISETP.GT.AND P1, PT, R4, 0x1, PT ;  /* 0x000000010400780c */ /* 0x000fe20003f24270 */
[----:B------:R-:W-:Y:S01]  /*7330*/  UIADD3.X UR31, URZ, UR25, URZ, UP1, !UPT ;  /* 0x000000193f1f7290 */ /* 0x000fe20008ffe43f */
[----:B------:R-:W-:Y:S01]  /*7340*/  ISETP.NE.AND P0, PT, R7, 0x4, PT ;  /* 0x000000040700780c */ /* 0x000fe20003f05270 */
[----:B------:R-:W-:Y:S01]  /*7350*/  ULEA UR11, UR26, UR8, 0xc ;  /* 0x000000081a0b7291 */ /* 0x000fe2000f8e603f */
[----:B------:R-:W-:Y:S01]  /*7360*/  VIADD R21, R21, 0x40 ;  /* 0x0000004015157836 */ /* 0x000fe20000000000 */
[----:B------:R-:W-:Y:S01]  /*7370*/  ULOP3.LUT UR8, UR8, 0x1800, UR27, 0xf8, !UPT ;  /* 0x0000180008087892 */ /* 0x000fe2000f8ef81b */
[----:B------:R-:W-:Y:S01]  /*7380*/  SEL R14, RZ, 0x1, P0 ;  /* 0x00000001ff0e7807 */ /* 0x000fe20000000000 */
[----:B------:R-:W-:Y:S01]  /*7390*/  ULEA UR11, UR11, UR15, 0x1 ;  /* 0x0000000f0b0b7291 */ /* 0x000fe2000f8e083f */
[----:B------:R-:W-:Y:S01]  /*73a0*/  SEL R7, R7, RZ, P0 ;  /* 0x000000ff07077207 */ /* 0x000fe20000000000 */
[----:B------:R-:W-:Y:S01]  /*73b0*/  ULEA UR8, UR8, UR15, 0x1 ;  /* 0x0000000f08087291 */ /* 0x000fe2000f8e083f */
[----:B------:R-:W-:Y:S01]  /*73c0*/  LOP3.LUT R5, R5, R14, RZ, 0x3c, !PT ;  /* 0x0000000e05057212 */ /* 0x000fe200078e3cff */
[----:B------:R-:W-:-:S02]  /*73d0*/  UIADD3 UR20, UR11, 0x100, URZ ;  /* 0x000001000b147890 */ /* 0x000fc4000fffe03f */
[----:B------:R-:W-:Y:S02]  /*73e0*/  UPRMT UR15, URZ, 0x5410, UR14 ;  /* 0x000054103f0f7896 */ /* 0x000fe4000800000e */
[----:B------:R-:W-:Y:S01]  /*73f0*/  UIADD3 UR21, UR8, 0x10100, URZ ;  /* 0x0001010008157890 */ /* 0x000fe2000fffe03f */
[----:B------:R-:W-:Y:S01]  /*7400*/  UMOV UR18, 0x0 ;  /* 0x0000000000127882 */ /* 0x000fe20000000000 */
[----:B------:R-:W-:Y:S01]  /*7410*/  UMOV UR19, 0x10000000 ;  /* 0x1000000000137882 */ /* 0x000fe20000000000 */
[----:B------:R-:W-:Y:S01]  /*7420*/  UMOV UR11, UR22 ;  /* 0x00000016000b7c82 */ /* 0x000fe20008000000 */
[----:B------:R-:W-:-:S03]  /*7430*/  UMOV UR8, UR20 ;  /* 0x0000001400087c82 */ /* 0x000fc60008000000 */
[----:B------:R0:W-:Y:S02]  /*7440*/  UTMALDG.3D.MULTICAST [UR8], [UR16], UR15, desc[UR18] ;  /* 0x00001208100073b4 */ /* 0x0001e4000801180f */
[----:B0-----:R-:W-:Y:S01]  /*7450*/  UMOV UR8, UR21 ;  /* 0x0000001500087c82 */ /* 0x001fe20008000000 */
[----:B------:R-:W-:Y:S02]  /*7460*/  UMOV UR11, UR23 ;  /* 0x00000017000b7c82 */ /* 0x000fe40008000000 */
[----:B------:R0:W-:Y:S02]  /*7470*/  UTMALDG.3D.MULTICAST [UR8], [UR30], UR28, desc[UR18] ;  /* 0x000012081e0073b4 */ /* 0x0001e4000801181c */
[----:B0-----:R-:W-:Y:S05]  /*7480*/  @P1 BRA `(.L_x_172) ;  /* 0xfffffffc00341947 */ /* 0x001fea000383ffff */
.L_x_169:
[----:B------:R-:W-:Y:S05]  /*7490*/  BSYNC B1 ;  /* 0x0000000000017941 */ /* 0x000fea0003800000 */
.L_x_168:
[----:B------:R-:W-:Y:S01]  /*74a0*/  LOP3.LUT P1, RZ, R3, 0xff, RZ, 0xc0, !PT ;  /* 0x000000ff03ff7812 */ /* 0x000fe2000782c0ff */
[----:B------:R-:W-:Y:S01]  /*74b0*/  IMAD.IADD R9, R8, 0x1, R9 ;  /* 0x0000000108097824 */ /* 0x000fe200078e0209 */
[----:B------:R-:W-:Y:S01]  /*74c0*/  IADD3 R16, P2, R16, UR36, RZ ;  /* 0x0000002410107c10 */ /* 0x000fe2000ff5e0ff */
[----:B------:R-:W-:Y:S01]  /*74d0*/  ULDC.64 UR8, c[0x0][0x650] ;  /* 0x0001940000087ab9 */ /* 0x000fe20000000a00 */
[----:B------:R-:W-:Y:S01]  /*74e0*/  BSSY B1, `(.L_x_173) ;  /* 0x000006c000017945 */ /* 0x000fe20003800000 */
[----:B------:R-:W-:Y:S01]  /*74f0*/  IMAD.MOV.U32 R13, RZ, RZ, -0x1 ;  /* 0xffffffffff0d7424 */ /* 0x000fe200078e00ff */
[----:B------:R-:W-:Y:S01]  /*7500*/  SHF.R.U32.HI R3, RZ, 0x2, R9 ;  /* 0x00000002ff037819 */ /* 0x000fe20000011609 */
[----:B------:R-:W-:Y:S01]  /*7510*/  IMAD.MOV.U32 R19, RZ, RZ, -0x1 ;  /* 0xffffffffff137424 */ /* 0x000fe200078e00ff */
[----:B------:R-:W-:Y:S01]  /*7520*/  ISETP.GT.U32.AND P0, PT, R9, 0x3, PT ;  /* 0x000000030900780c */ /* 0x000fe20003f04070 */
[----:B------:R-:W-:Y:S01]  /*7530*/  IMAD.MOV.U32 R6, RZ, RZ, -0x1 ;  /* 0xffffffffff067424 */ /* 0x000fe200078e00ff */
[----:B------:R-:W-:-:S02]  /*7540*/  LOP3.LUT R3, R3, 0x1, RZ, 0xc0, !PT ;  /* 0x0000000103037812 */ /* 0x000fc400078ec0ff */
[----:B------:R-:W-:Y:S01]  /*7550*/  ISETP.LT.U32.AND P0, PT, R8, 0x4, P0 ;  /* 0x000000040800780c */ /* 0x000fe20000701070 */
[----:B------:R-:W0:Y:S01]  /*7560*/  @P1 S2R R5, SR_CgaCtaId ;  /* 0x0000000000051919 */ /* 0x000e220000008800 */
[----:B------:R-:W-:Y:S02]  /*7570*/  @P1 MOV R4, 0x400 ;  /* 0x0000040000041802 */ /* 0x000fe40000000f00 */
[----:B------:R-:W-:Y:S02]  /*7580*/  IADD3.X R17, R17, UR42, RZ, P2, !PT ;  /* 0x0000002a11117c10 */ /* 0x000fe400097fe4ff */
[----:B------:R-:W-:Y:S02]  /*7590*/  ISETP.GE.U32.AND P2, PT, R16, UR8, PT ;  /* 0x0000000810007c0c */ /* 0x000fe4000bf46070 */
[----:B------:R-:W-:Y:S02]  /*75a0*/  LOP3.LUT R9, R9, 0x3, RZ, 0xc0, !PT ;  /* 0x0000000309097812 */ /* 0x000fe400078ec0ff */
[----:B0-----:R-:W-:-:S04]  /*75b0*/  @P1 LEA R4, R5, R4, 0x18 ;  /* 0x0000000405041211 */ /* 0x001fc800078ec0ff */
[----:B------:R0:W-:Y:S01]  /*75c0*/  @P1 SYNCS.ARRIVE.TRANS64.A1T0 RZ, [R4+URZ+0x58], RZ ;  /* 0x000058ff04ff19a7 */ /* 0x0001e2000810003f */
[----:B------:R-:W-:Y:S02]  /*75d0*/  ISETP.NE.U32.AND P1, PT, R3, 0x1, PT ;  /* 0x000000010300780c */ /* 0x000fe40003f25070 */
[----:B------:R-:W-:Y:S02]  /*75e0*/  SEL R3, RZ, 0x1, !P0 ;  /* 0x00000001ff037807 */ /* 0x000fe40004000000 */
[----:B------:R-:W-:Y:S02]  /*75f0*/  ISETP.GE.U32.AND.EX P0, PT, R17, UR9, PT, P2 ;  /* 0x0000000911007c0c */ /* 0x000fe4000bf06120 */
[----:B------:R-:W-:-:S04]  /*7600*/  ISETP.GT.U32.AND P1, PT, R8, 0x3, !P1 ;  /* 0x000000030800780c */ /* 0x000fc80004f24070 */
[----:B0-----:R-:W-:-:S04]  /*7610*/  SEL R4, RZ, 0x1, !P1 ;  /* 0x00000001ff047807 */ /* 0x001fc80004800000 */
[--C-:B------:R-:W-:Y:S02]  /*7620*/  LOP3.LUT R10, R4, R10, R3.reuse, 0x96, !PT ;  /* 0x0000000a040a7212 */ /* 0x100fe400078e9603 */
[----:B------:R-:W-:Y:S02]  /*7630*/  PRMT R4, RZ, 0x7610, R4 ;  /* 0x00007610ff047816 */ /* 0x000fe40000000004 */
[----:B------:R-:W-:Y:S01]  /*7640*/  PRMT R3, RZ, 0x7610, R3 ;  /* 0x00007610ff037816 */ /* 0x000fe20000000003 */
[----:B------:R-:W-:Y:S06]  /*7650*/  @P0 BRA `(.L_x_174) ;  /* 0x0000000400500947 */ /* 0x000fec0003800000 */
[----:B------:R-:W0:Y:S01]  /*7660*/  S2R R15, SR_CTAID.X ;  /* 0x00000000000f7919 */ /* 0x000e220000002500 */
[----:B------:R-:W-:Y:S01]  /*7670*/  ULDC.64 UR8, c[0x0][0x628] ;  /* 0x00018a0000087ab9 */ /* 0x000fe20000000a00 */
[----:B------:R-:W1:Y:S01]  /*7680*/  LDC R20, c[0x0][0x144] ;  /* 0x00005100ff147b82 */ /* 0x000e620000000800 */
[----:B------:R-:W-:Y:S01]  /*7690*/  ISETP.NE.U32.AND P0, PT, RZ, UR8, PT ;  /* 0x00000008ff007c0c */ /* 0x000fe2000bf05070 */
[----:B------:R-:W2:Y:S01]  /*76a0*/  S2R R13, SR_CTAID.Y ;  /* 0x00000000000d7919 */ /* 0x000ea20000002600 */
[----:B------:R-:W-:Y:S01]  /*76b0*/  ULDC UR10, c[0x0][0x150] ;  /* 0x00005400000a7ab9 */ /* 0x000fe20000000800 */
[----:B------:R-:W-:Y:S01]  /*76c0*/  ULDC UR11, c[0x0][0x630] ;  /* 0x00018c00000b7ab9 */ /* 0x000fe20000000800 */
[----:B------:R-:W-:Y:S01]  /*76d0*/  ISETP.NE.AND.EX P0, PT, RZ, UR9, PT, P0 ;  /* 0x00000009ff007c0c */ /* 0x000fe2000bf05300 */
[----:B------:R-:W-:Y:S01]  /*76e0*/  IMAD.MOV.U32 R4, RZ, RZ, R16 ;  /* 0x000000ffff047224 */ /* 0x000fe200078e0010 */
[----:B0-----:R-:W-:-:S05]  /*76f0*/  I2FP.F32.U32 R5, R15 ;  /* 0x0000000f00057245 */ /* 0x001fca0000201000 */
[----:B------:R-:W-:Y:S01]  /*7700*/  FMUL R21, R5, UR10 ;  /* 0x0000000a05157c20 */ /* 0x000fe20008400000 */
[----:B------:R-:W-:-:S05]  /*7710*/  IMAD.MOV.U32 R5, RZ, RZ, R17 ;  /* 0x000000ffff057224 */ /* 0x000fca00078e0011 */
[----:B--2---:R-:W-:Y:S05]  /*7720*/  @!P0 BRA `(.L_x_175) ;  /* 0x0000000000288947 */ /* 0x004fea0003800000 */
[----:B------:R-:W-:Y:S02]  /*7730*/  ULDC UR10, c[0x0][0x634] ;  /* 0x00018d00000a7ab9 */ /* 0x000fe40000000800 */
[----:B------:R-:W-:-:S05]  /*7740*/  IADD3 R5, P0, R16, UR10, RZ ;  /* 0x0000000a10057c10 */ /* 0x000fca000ff1e0ff */
[----:B------:R-:W-:-:S04]  /*7750*/  IMAD.X R19, RZ, RZ, R17, P0 ;  /* 0x000000ffff137224 */ /* 0x000fc800000e0611 */
[----:B------:R-:W-:-:S04]  /*7760*/  IMAD.WIDE.U32 R6, R19, UR8, RZ ;  /* 0x0000000813067c25 */ /* 0x000fc8000f8e00ff */
[----:B------:R-:W-:-:S04]  /*7770*/  IMAD.WIDE.U32 R6, P0, R5, UR9, R6 ;  /* 0x0000000905067c25 */ /* 0x000fc8000f800006 */
[----:B------:R-:W-:-:S04]  /*7780*/  IMAD.WIDE.U32 R4, R5, UR8, RZ ;  /* 0x0000000805047c25 */ /* 0x000fc8000f8e00ff */
[----:B------:R-:W-:Y:S01]  /*7790*/  IMAD.MOV.U32 R4, RZ, RZ, R7 ;  /* 0x000000ffff047224 */ /* 0x000fe200078e0007 */
[----:B------:R-:W-:Y:S01]  /*77a0*/  IADD3 RZ, P1, R5, R6, RZ ;  /* 0x0000000605ff7210 */ /* 0x000fe20007f3e0ff */
[----:B------:R-:W-:-:S04]  /*77b0*/  IMAD.X R5, RZ, RZ, RZ, P0 ;  /* 0x000000ffff057224 */ /* 0x000fc800000e06ff */
[----:B------:R-:W-:-:S08]  /*77c0*/  IMAD.WIDE.U32.X R4, R19, UR9, R4, P1 ;  /* 0x0000000913047c25 */ /* 0x000fd000088e0404 */
.L_x_175:
[--C-:B------:R-:W-:Y:S01]  /*77d0*/  SHF.R.U64 R14, R4, UR11, R5.reuse ;  /* 0x0000000b040e7c19 */ /* 0x100fe20008001205 */
[----:B------:R-:W0:Y:S01]  /*77e0*/  F2I.U32.TRUNC.NTZ R21, R21 ;  /* 0x0000001500157305 */ /* 0x000e22000020f000 */
[----:B------:R-:W-:Y:S01]  /*77f0*/  SHF.R.U32.HI R4, RZ, UR11, R5 ;  /* 0x0000000bff047c19 */ /* 0x000fe20008011605 */
[----:B------:R-:W-:Y:S01]  /*7800*/  ULDC.64 UR8, c[0x0][0x620] ;  /* 0x0001880000087ab9 */ /* 0x000fe20000000a00 */
[----:B------:R-:W-:Y:S01]  /*7810*/  IADD3 R7, P0, RZ, -R14, RZ ;  /* 0x8000000eff077210 */ /* 0x000fe20007f1e0ff */
[----:B------:R-:W-:Y:S01]  /*7820*/  ULDC.64 UR10, c[0x0][0x640] ;  /* 0x00019000000a7ab9 */ /* 0x000fe20000000a00 */
[----:B------:R-:W2:Y:S03]  /*7830*/  LDC R22, c[0x0][0x148] ;  /* 0x00005200ff167b82 */ /* 0x000ea60000000800 */
[----:B------:R-:W-:Y:S01]  /*7840*/  IMAD.X R4, RZ, RZ, ~R4, P0 ;  /* 0x000000ffff047224 */ /* 0x000fe200000e0e04 */
[----:B------:R-:W-:-:S03]  /*7850*/  ISETP.NE.U32.AND P0, PT, RZ, UR10, PT ;  /* 0x0000000aff007c0c */ /* 0x000fc6000bf05070 */
[----:B------:R-:W-:Y:S01]  /*7860*/  IMAD R6, R4, UR8, RZ ;  /* 0x0000000804067c24 */ /* 0x000fe2000f8e02ff */
[----:B------:R-:W-:Y:S01]  /*7870*/  ISETP.NE.AND.EX P0, PT, RZ, UR11, PT, P0 ;  /* 0x0000000bff007c0c */ /* 0x000fe2000bf05300 */
[----:B------:R-:W-:Y:S01]  /*7880*/  IMAD.WIDE.U32 R4, R7, UR8, R16 ;  /* 0x0000000807047c25 */ /* 0x000fe2000f8e0010 */
[----:B------:R-:W-:-:S03]  /*7890*/  ULDC UR8, c[0x0][0x618] ;  /* 0x0001860000087ab9 */ /* 0x000fc60000000800 */
[----:B------:R-:W-:Y:S01]  /*78a0*/  IMAD R7, R7, UR9, R6 ;  /* 0x0000000907077c24 */ /* 0x000fe2000f8e0206 */
[----:B------:R-:W-:Y:S01]  /*78b0*/  ULDC UR9, c[0x0][0x154] ;  /* 0x0000550000097ab9 */ /* 0x000fe20000000800 */
[----:B0-----:R-:W-:Y:S02]  /*78c0*/  IMAD.MOV R6, RZ, RZ, -R21 ;  /* 0x000000ffff067224 */ /* 0x001fe400078e0a15 */
[----:B------:R-:W-:Y:S02]  /*78d0*/  IMAD.IADD R5, R5, 0x1, R7 ;  /* 0x0000000105057824 */ /* 0x000fe400078e0207 */
[----:B-1----:R-:W-:Y:S01]  /*78e0*/  IMAD R15, R20, R6, R15 ;  /* 0x00000006140f7224 */ /* 0x002fe200078e020f */
[----:B------:R-:W-:Y:S02]  /*78f0*/  I2FP.F32.U32 R6, R13 ;  /* 0x0000000d00067245 */ /* 0x000fe40000201000 */
[--C-:B------:R-:W-:Y:S02]  /*7900*/  SHF.R.U64 R19, R4, UR8, R5.reuse ;  /* 0x0000000804137c19 */ /* 0x100fe40008001205 */
[----:B------:R-:W-:Y:S01]  /*7910*/  SHF.R.U32.HI R4, RZ, UR8, R5 ;  /* 0x00000008ff047c19 */ /* 0x000fe20008011605 */
[----:B------:R-:W-:Y:S01]  /*7920*/  FMUL R6, R6, UR9 ;  /* 0x0000000906067c20 */ /* 0x000fe20008400000 */
[----:B------:R-:W-:-:S02]  /*7930*/  ULDC UR8, c[0x0][0x608] ;  /* 0x0001820000087ab9 */ /* 0x000fc40000000800 */
[--C-:B------:R-:W-:Y:S01]  /*7940*/  SHF.R.U64 R21, R19, UR8, R4.reuse ;  /* 0x0000000813157c19 */ /* 0x100fe20008001204 */
[----:B------:R0:W1:Y:S01]  /*7950*/  F2I.U32.TRUNC.NTZ R24, R6 ;  /* 0x0000000600187305 */ /* 0x000062000020f000 */
[----:B------:R-:W-:Y:S01]  /*7960*/  SHF.R.U32.HI R4, RZ, UR8, R4 ;  /* 0x00000008ff047c19 */ /* 0x000fe20008011604 */
[----:B------:R-:W-:-:S03]  /*7970*/  ULDC UR8, c[0x0][0x658] ;  /* 0x0001960000087ab9 */ /* 0x000fc60000000800 */
[--C-:B------:R-:W-:Y:S02]  /*7980*/  SHF.R.U64 R20, R21, UR8, R4.reuse ;  /* 0x0000000815147c19 */ /* 0x100fe40008001204 */
[----:B------:R-:W-:-:S03]  /*7990*/  SHF.R.U32.HI R23, RZ, UR8, R4 ;  /* 0x00000008ff177c19 */ /* 0x000fc60008011604 */
[----:B------:R-:W-:Y:S02]  /*79a0*/  IMAD.MOV.U32 R4, RZ, RZ, R20 ;  /* 0x000000ffff047224 */ /* 0x000fe400078e0014 */
[----:B------:R-:W-:Y:S01]  /*79b0*/  IMAD.MOV.U32 R5, RZ, RZ, R23 ;  /* 0x000000ffff057224 */ /* 0x000fe200078e0017 */
[----:B0-----:R-:W-:Y:S06]  /*79c0*/  @!P0 BRA `(.L_x_176) ;  /* 0x0000000000288947 */ /* 0x001fec0003800000 */
        /* <DEDUP_REMOVED lines=10> */
.L_x_176:
[----:B------:R-:W-:Y:S01]  /*7a70*/  ISETP.NE.AND P0, PT, R2, 0x1, PT ;  /* 0x000000010200780c */ /* 0x000fe20003f05270 */
[----:B------:R-:W-:Y:S01]  /*7a80*/  ULDC UR8, c[0x0][0x648] ;  /* 0x0001920000087ab9 */ /* 0x000fe20000000800 */
[----:B------:R-:W-:Y:S01]  /*7a90*/  LOP3.LUT R21, R21, UR7, RZ, 0xc0, !PT ;  /* 0x0000000715157c12 */ /* 0x000fe2000f8ec0ff */
[----:B-1----:R-:W-:Y:S01]  /*7aa0*/  IMAD.MOV R24, RZ, RZ, -R24 ;  /* 0x000000ffff187224 */ /* 0x002fe200078e0a18 */
[----:B------:R-:W-:Y:S01]  /*7ab0*/  SHF.R.U64 R4, R4, UR8, R5 ;  /* 0x0000000804047c19 */ /* 0x000fe20008001205 */
[----:B------:R-:W-:Y:S01]  /*7ac0*/  ULDC UR8, c[0x0][0x638] ;  /* 0x00018e0000087ab9 */ /* 0x000fe20000000800 */
[----:B------:R-:W-:Y:S01]  /*7ad0*/  LOP3.LUT R19, R19, UR4, RZ, 0xc0, !PT ;  /* 0x0000000413137c12 */ /* 0x000fe2000f8ec0ff */
[----:B------:R-:W-:Y:S01]  /*7ae0*/  ULDC UR9, c[0x0][0x610] ;  /* 0x0001840000097ab9 */ /* 0x000fe20000000800 */
[----:B------:R-:W-:Y:S02]  /*7af0*/  IMAD.MOV.U32 R6, RZ, RZ, R14 ;  /* 0x000000ffff067224 */ /* 0x000fe400078e000e */
[----:B------:R-:W-:-:S02]  /*7b00*/  IMAD.MOV R5, RZ, RZ, -R4 ;  /* 0x000000ffff057224 */ /* 0x000fc400078e0a04 */
[----:B------:R-:W-:Y:S02]  /*7b10*/  IMAD R4, R4, UR5, R21 ;  /* 0x0000000504047c24 */ /* 0x000fe4000f8e0215 */
[----:B--2---:R-:W-:Y:S02]  /*7b20*/  @P0 IMAD R15, R22, R24, R13 ;  /* 0x00000018160f0224 */ /* 0x004fe400078e020d */
[----:B------:R-:W-:Y:S01]  /*7b30*/  IMAD R20, R5, UR8, R20 ;  /* 0x0000000805147c24 */ /* 0x000fe2000f8e0214 */
[----:B------:R-:W-:Y:S01]  /*7b40*/  ULDC UR8, c[0x0][0x600] ;  /* 0x0001800000087ab9 */ /* 0x000fe20000000800 */
[----:B------:R-:W-:Y:S02]  /*7b50*/  IMAD R15, R4, UR9, R15 ;  /* 0x00000009040f7c24 */ /* 0x000fe4000f8e020f */
[----:B------:R-:W-:Y:S02]  /*7b60*/  IMAD R20, R20, UR8, R19 ;  /* 0x0000000814147c24 */ /* 0x000fe4000f8e0213 */
[----:B------:R-:W-:-:S03]  /*7b70*/  IMAD.MOV.U32 R4, RZ, RZ, 0x1 ;  /* 0x00000001ff047424 */ /* 0x000fc600078e00ff */
[----:B------:R-:W-:Y:S02]  /*7b80*/  SEL R19, R20, R15, !P0 ;  /* 0x0000000f14137207 */ /* 0x000fe40004000000 */
[----:B------:R-:W-:-:S07]  /*7b90*/  SEL R13, R15, R20, !P0 ;  /* 0x000000140f0d7207 */ /* 0x000fce0004000000 */
.L_x_174:
[----:B------:R-:W-:Y:S05]  /*7ba0*/  BSYNC B1 ;  /* 0x0000000000017941 */ /* 0x000fea0003800000 */
.L_x_173:
[----:B------:R-:W-:-:S13]  /*7bb0*/  LOP3.LUT P0, RZ, R4, 0xff, RZ, 0xc0, !PT ;  /* 0x000000ff04ff7812 */ /* 0x000fda000780c0ff */
[----:B------:R-:W-:Y:S05]  /*7bc0*/  @P0 BRA `(.L_x_177) ;  /* 0xfffffff4002c0947 */ /* 0x000fea000383ffff */
[----:B------:R-:W-:Y:S05]  /*7bd0*/  BSYNC B0 ;  /* 0x0000000000007941 */ /* 0x000fea0003800000 */
.L_x_166:
[----:B------:R-:W-:-:S03]  /*7be0*/  UMOV UR8, 0xffffffff ;  /* 0xffffffff00087882 */ /* 0x000fc60000000000 */
[----:B------:R-:W-:Y:S05]  /*7bf0*/  BRA.DIV UR8, `(.L_x_178) ;  /* 0x0000000608147947 */ /* 0x000fea000b800000 */
[----:B------:R-:W-:-:S13]  /*7c00*/  ELECT P6, URZ, PT ;  /* 0x00000000003f782f */ /* 0x000fda00038c0000 */
.L_x_192:
[----:B------:R-:W-:Y:S04]  /*7c10*/  BSSY B0, `(.L_x_179) ;  /* 0x000002b000007945 */ /* 0x000fe80003800000 */
[----:B------:R-:W-:Y:S05]  /*7c20*/  @!P6 BRA `(.L_x_180) ;  /* 0x0000000000a4e947 */ /* 0x000fea0003800000 */
[----:B------:R-:W-:-:S04]  /*7c30*/  LOP3.LUT R18, R18, 0x2, RZ, 0xfc, !PT ;  /* 0x0000000212127812 */ /* 0x000fc800078efcff */
[----:B------:R-:W-:-:S13]  /*7c40*/  ISETP.NE.AND P0, PT, R18, 0x3, PT ;  /* 0x000000031200780c */ /* 0x000fda0003f05270 */
[----:B------:R-:W-:Y:S05]  /*7c50*/  @!P0 BRA `(.L_x_181) ;  /* 0x0000000000048947 */ /* 0x000fea0003800000 */
[----:B------:R-:W-:Y:S01]  /*7c60*/  BPT.TRAP 0x1 ;  /* 0x000000040000795c */ /* 0x000fe20000300000 */
.L_x_181:
[----:B------:R-:W0:Y:S01]  /*7c70*/  S2R R3, SR_CgaCtaId ;  /* 0x0000000000037919 */ /* 0x000e220000008800 */
[----:B------:R-:W-:Y:S02]  /*7c80*/  MOV R0, 0x400 ;  /* 0x0000040000007802 */ /* 0x000fe40000000f00 */
[----:B------:R-:W-:Y:S02]  /*7c90*/  SHF.L.U32 R2, R10, 0x1f, RZ ;  /* 0x0000001f0a027819 */ /* 0x000fe400000006ff */
[----:B0-----:R-:W-:-:S05]  /*7ca0*/  LEA R0, R3, R0, 0x18 ;  /* 0x0000000003007211 */ /* 0x001fca00078ec0ff */
[----:B------:R-:W-:-:S04]  /*7cb0*/  VIADD R0, R0, 0x20 ;  /* 0x0000002000007836 */ /* 0x000fc80000000000 */
[C---:B------:R-:W-:Y:S02]  /*7cc0*/  IMAD R5, R9.reuse, 0x8, R0 ;  /* 0x0000000809057824 */ /* 0x040fe400078e0200 */
[----:B------:R-:W-:Y:S02]  /*7cd0*/  VIADD R9, R9, 0x1 ;  /* 0x0000000109097836 */ /* 0x000fe40000000000 */
[----:B------:R-:W0:Y:S03]  /*7ce0*/  SYNCS.PHASECHK.TRANS64.TRYWAIT P0, [R5+URZ], R2 ;  /* 0x00000002050075a7 */ /* 0x000e26000800017f */
[----:B------:R-:W-:-:S04]  /*7cf0*/  ISETP.NE.AND P1, PT, R9, 0x4, PT ;  /* 0x000000040900780c */ /* 0x000fc80003f25270 */
[----:B------:R-:W-:Y:S02]  /*7d00*/  SEL R3, RZ, 0x1, P1 ;  /* 0x00000001ff037807 */ /* 0x000fe40000800000 */
[----:B------:R-:W-:Y:S02]  /*7d10*/  SEL R9, R9, RZ, P1 ;  /* 0x000000ff09097207 */ /* 0x000fe40000800000 */
[----:B------:R-:W-:-:S03]  /*7d20*/  LOP3.LUT R10, R10, R3, RZ, 0x3c, !PT ;  /* 0x000000030a0a7212 */ /* 0x000fc600078e3cff */
[----:B------:R-:W-:Y:S01]  /*7d30*/  IMAD R7, R9, 0x8, R0 ;  /* 0x0000000809077824 */ /* 0x000fe200078e0200 */
[----:B------:R-:W-:Y:S01]  /*7d40*/  SHF.L.U32 R4, R10, 0x1f, RZ ;  /* 0x0000001f0a047819 */ /* 0x000fe200000006ff */
[----:B0-----:R-:W-:Y:S06]  /*7d50*/  @!P0 BRA `(.L_x_182) ;  /* 0x0000000000dc8947 */ /* 0x001fec0003800000 */
.L_x_193:
[----:B------:R-:W1:Y:S01]  /*7d60*/  SYNCS.PHASECHK.TRANS64.TRYWAIT P0, [R7+URZ], R4 ;  /* 0x00000004070075a7 */ /* 0x000e62000800017f */
[----:B0-----:R-:W-:-:S05]  /*7d70*/  VIADD R2, R9, 0x1 ;  /* 0x0000000109027836 */ /* 0x001fca0000000000 */
[----:B------:R-:W-:-:S04]  /*7d80*/  ISETP.NE.AND P1, PT, R2, 0x4, PT ;  /* 0x000000040200780c */ /* 0x000fc80003f25270 */
[----:B------:R-:W-:Y:S02]  /*7d90*/  SEL R3, RZ, 0x1, P1 ;  /* 0x00000001ff037807 */ /* 0x000fe40000800000 */
[----:B------:R-:W-:Y:S02]  /*7da0*/  SEL R9, R2, RZ, P1 ;  /* 0x000000ff02097207 */ /* 0x000fe40000800000 */
[----:B------:R-:W-:-:S03]  /*7db0*/  LOP3.LUT R11, R10, R3, RZ, 0x3c, !PT ;  /* 0x000000030a0b7212 */ /* 0x000fc600078e3cff */
[----:B------:R-:W-:Y:S01]  /*7dc0*/  IMAD R6, R9, 0x8, R0 ;  /* 0x0000000809067824 */ /* 0x000fe200078e0200 */
[----:B------:R-:W-:Y:S01]  /*7dd0*/  SHF.L.U32 R5, R11, 0x1f, RZ ;  /* 0x0000001f0b057819 */ /* 0x000fe200000006ff */
[----:B-1----:R-:W-:Y:S06]  /*7de0*/  @!P0 BRA `(.L_x_183) ;  /* 0x0000000000cc8947 */ /* 0x002fec0003800000 */
.L_x_194:
[----:B------:R-:W1:Y:S01]  /*7df0*/  SYNCS.PHASECHK.TRANS64.TRYWAIT P0, [R6+URZ], R5 ;  /* 0x00000005060075a7 */ /* 0x000e62000800017f */
[----:B------:R-:W-:-:S05]  /*7e00*/  VIADD R2, R9, 0x1 ;  /* 0x0000000109027836 */ /* 0x000fca0000000000 */
[----:B------:R-:W-:-:S04]  /*7e10*/  ISETP.NE.AND P1, PT, R2, 0x4, PT ;  /* 0x000000040200780c */ /* 0x000fc80003f25270 */
[----:B0-----:R-:W-:Y:S02]  /*7e20*/  SEL R4, RZ, 0x1, P1 ;  /* 0x00000001ff047807 */ /* 0x001fe40000800000 */
[----:B------:R-:W-:Y:S02]  /*7e30*/  SEL R3, R2, RZ, P1 ;  /* 0x000000ff02037207 */ /* 0x000fe40000800000 */
[----:B------:R-:W-:Y:S01]  /*7e40*/  LOP3.LUT R4, R11, R4, RZ, 0x3c, !PT ;  /* 0x000000040b047212 */ /* 0x000fe200078e3cff */
[----:B-1----:R-:W-:Y:S06]  /*7e50*/  @!P0 BRA `(.L_x_184) ;  /* 0x0000000000c48947 */ /* 0x002fec0003800000 */
.L_x_195:
[----:B------:R-:W-:Y:S01]  /*7e60*/  IMAD R3, R3, 0x8, R0 ;  /* 0x0000000803037824 */ /* 0x000fe200078e0200 */
[----:B------:R-:W-:-:S07]  /*7e70*/  SHF.L.U32 R0, R4, 0x1f, RZ ;  /* 0x0000001f04007819 */ /* 0x000fce00000006ff */
.L_x_185:
[----:B-1----:R1:W2:Y:S02]  /*7e80*/  SYNCS.PHASECHK.TRANS64.TRYWAIT P0, [R3+URZ], R0 ;  /* 0x00000000030075a7 */ /* 0x0022a4000800017f */
[----:B--2---:R-:W-:Y:S05]  /*7e90*/  @!P0 NANOSLEEP.SYNCS 0x989680 ;  /* 0x009896800000895d */ /* 0x004fea0003900000 */
[----:B------:R-:W2:Y:S02]  /*7ea0*/  @!P0 SYNCS.PHASECHK.TRANS64 P0, [R3+URZ], R0 ;  /* 0x00000000030085a7 */ /* 0x000ea4000800007f */
[----:B--2---:R-:W-:Y:S05]  /*7eb0*/  @!P0 BRA `(.L_x_185) ;  /* 0xfffffffc00f08947 */ /* 0x004fea000383ffff */
.L_x_180:
[----:B------:R-:W-:Y:S05]  /*7ec0*/  BSYNC B0 ;  /* 0x0000000000007941 */ /* 0x000fea0003800000 */
.L_x_179:
[----:B------:R-:W-:Y:S05]  /*7ed0*/  EXIT ;  /* 0x000000000000794d */ /* 0x000fea0003800000 */
.L_x_21:
[----:B-1----:R1:W2:Y:S02]  /*7ee0*/  SYNCS.PHASECHK.TRANS64.TRYWAIT P1, [R3+URZ], R0 ;  /* 0x00000000030075a7 */ /* 0x0022a4000802017f */
[----:B--2---:R-:W-:Y:S05]  /*7ef0*/  @!P1 NANOSLEEP.SYNCS 0x989680 ;  /* 0x009896800000995d */ /* 0x004fea0003900000 */
[----:B------:R-:W2:Y:S02]  /*7f00*/  @!P1 SYNCS.PHASECHK.TRANS64 P1, [R3+URZ], R0 ;  /* 0x00000000030095a7 */ /* 0x000ea4000802007f */
[----:B--2---:R-:W-:Y:S05]  /*7f10*/  @!P1 BRA `(.L_x_21) ;  /* 0xfffffffc00f09947 */ /* 0x004fea000383ffff */
[----:B------:R-:W-:Y:S05]  /*7f20*/  BRA `(.L_x_20) ;  /* 0xffffff9800287947 */ /* 0x000fea000383ffff */
.L_x_26:
[----:B-1----:R1:W2:Y:S02]  /*7f30*/  SYNCS.PHASECHK.TRANS64.TRYWAIT P1, [R5+URZ], R4 ;  /* 0x00000004050075a7 */ /* 0x0022a4000802017f */
[----:B--2---:R-:W-:Y:S05]  /*7f40*/  @!P1 NANOSLEEP.SYNCS 0x989680 ;  /* 0x009896800000995d */ /* 0x004fea0003900000 */
[----:B------:R-:W2:Y:S02]  /*7f50*/  @!P1 SYNCS.PHASECHK.TRANS64 P1, [R5+URZ], R4 ;  /* 0x00000004050095a7 */ /* 0x000ea4000802007f */
[----:B--2---:R-:W-:Y:S05]  /*7f60*/  @!P1 BRA `(.L_x_26) ;  /* 0xfffffffc00f09947 */ /* 0x004fea000383ffff */
[----:B------:R-:W-:Y:S05]  /*7f70*/  BRA `(.L_x_25) ;  /* 0xffffff9c00047947 */ /* 0x000fea000383ffff */
.L_x_167:
[----:B------:R-:W-:Y:S01]  /*7f80*/  BSSY B1, `(.L_x_186) ;  /* 0x0000006000017945 */ /* 0x000fe20003800000 */
[----:B------:R-:W-:-:S07]  /*7f90*/  IMAD.MOV.U32 R15, RZ, RZ, -0x1 ;  /* 0xffffffffff0f7424 */ /* 0x000fce00078e00ff */
[----:B------:R-:W-:Y:S05]  /*7fa0*/  WARPSYNC.COLLECTIVE R15, `(.L_x_187) ;  /* 0x000000000f0c7348 */ /* 0x000fea0003c00000 */
[----:B------:R-:W-:Y:S02]  /*7fb0*/  ELECT P6, UR62, PT ;  /* 0x00000000003e782f */ /* 0x000fe400038c0000 */
[----:B------:R-:W-:Y:S01]  /*7fc0*/  MOV R14, UR62 ;  /* 0x0000003e000e7c02 */ /* 0x000fe20008000f00 */
[----:B------:R-:W-:Y:S10]  /*7fd0*/  ENDCOLLECTIVE ;  /* 0x000000000000791b */ /* 0x000ff40003800000 */
.L_x_187:
[----:B------:R-:W-:Y:S05]  /*7fe0*/  BSYNC B1 ;  /* 0x0000000000017941 */ /* 0x000fea0003800000 */
.L_x_186:
[----:B------:R-:W-:Y:S05]  /*7ff0*/  BRA `(.L_x_188) ;  /* 0xfffffff0002c7947 */ /* 0x000fea000383ffff */
.L_x_170:
[----:B-1----:R1:W2:Y:S02]  /*8000*/  SYNCS.PHASECHK.TRANS64.TRYWAIT P0, [R20+URZ+0x20], R13 ;  /* 0x0000200d140075a7 */ /* 0x0022a4000800017f */
[----:B--2---:R-:W-:Y:S05]  /*8010*/  @!P0 NANOSLEEP.SYNCS 0x989680 ;  /* 0x009896800000895d */ /* 0x004fea0003900000 */
[----:B------:R-:W2:Y:S02]  /*8020*/  @!P0 SYNCS.PHASECHK.TRANS64 P0, [R20+URZ+0x20], R13 ;  /* 0x0000200d140085a7 */ /* 0x000ea4000800007f */
[----:B--2---:R-:W-:Y:S05]  /*8030*/  @!P0 BRA `(.L_x_170) ;  /* 0xfffffffc00f08947 */ /* 0x004fea000383ffff */
[----:B------:R-:W-:Y:S05]  /*8040*/  BRA `(.L_x_189) ;  /* 0xfffffff000687947 */ /* 0x000fea000383ffff */
.L_x_178:
[----:B------:R-:W-:Y:S01]  /*8050*/  BSSY B0, `(.L_x_190) ;  /* 0x0000006000007945 */ /* 0x000fe20003800000 */
[----:B------:R-:W-:-:S07]  /*8060*/  IMAD.MOV.U32 R15, RZ, RZ, -0x1 ;  /* 0xffffffffff0f7424 */ /* 0x000fce00078e00ff */
[----:B------:R-:W-:Y:S05]  /*8070*/  WARPSYNC.COLLECTIVE R15, `(.L_x_191) ;  /* 0x000000000f0c7348 */ /* 0x000fea0003c00000 */
[----:B------:R-:W-:Y:S02]  /*8080*/  ELECT P6, UR62, PT ;  /* 0x00000000003e782f */ /* 0x000fe400038c0000 */
[----:B------:R-:W-:Y:S01]  /*8090*/  MOV R14, UR62 ;  /* 0x0000003e000e7c02 */ /* 0x000fe20008000f00 */
[----:B------:R-:W-:Y:S10]  /*80a0*/  ENDCOLLECTIVE ;  /* 0x000000000000791b */ /* 0x000ff40003800000 */
.L_x_191:
[----:B------:R-:W-:Y:S05]  /*80b0*/  BSYNC B0 ;  /* 0x0000000000007941 */ /* 0x000fea0003800000 */
.L_x_190:
[----:B------:R-:W-:Y:S05]  /*80c0*/  BRA `(.L_x_192) ;  /* 0xfffffff800d07947 */ /* 0x000fea000383ffff */
.L_x_182:
[----:B0-----:R0:W1:Y:S02]  /*80d0*/  SYNCS.PHASECHK.TRANS64.TRYWAIT P0, [R5+URZ], R2 ;  /* 0x00000002050075a7 */ /* 0x001064000800017f */
[----:B-1----:R-:W-:Y:S05]  /*80e0*/  @!P0 NANOSLEEP.SYNCS 0x989680 ;  /* 0x009896800000895d */ /* 0x002fea0003900000 */
[----:B------:R-:W1:Y:S02]  /*80f0*/  @!P0 SYNCS.PHASECHK.TRANS64 P0, [R5+URZ], R2 ;  /* 0x00000002050085a7 */ /* 0x000e64000800007f */
[----:B-1----:R-:W-:Y:S05]  /*8100*/  @!P0 BRA `(.L_x_182) ;  /* 0xfffffffc00f08947 */ /* 0x002fea000383ffff */
[----:B------:R-:W-:Y:S05]  /*8110*/  BRA `(.L_x_193) ;  /* 0xfffffffc00107947 */ /* 0x000fea000383ffff */
.L_x_183:
[----:B0-----:R0:W1:Y:S02]  /*8120*/  SYNCS.PHASECHK.TRANS64.TRYWAIT P0, [R7+URZ], R4 ;  /* 0x00000004070075a7 */ /* 0x001064000800017f */
[----:B-1----:R-:W-:Y:S05]  /*8130*/  @!P0 NANOSLEEP.SYNCS 0x989680 ;  /* 0x009896800000895d */ /* 0x002fea0003900000 */
[----:B------:R-:W1:Y:S02]  /*8140*/  @!P0 SYNCS.PHASECHK.TRANS64 P0, [R7+URZ], R4 ;  /* 0x00000004070085a7 */ /* 0x000e64000800007f */
[----:B-1----:R-:W-:Y:S05]  /*8150*/  @!P0 BRA `(.L_x_183) ;  /* 0xfffffffc00f08947 */ /* 0x002fea000383ffff */
[----:B------:R-:W-:Y:S05]  /*8160*/  BRA `(.L_x_194) ;  /* 0xfffffffc00207947 */ /* 0x000fea000383ffff */
.L_x_184:
[----:B0-----:R0:W1:Y:S02]  /*8170*/  SYNCS.PHASECHK.TRANS64.TRYWAIT P0, [R6+URZ], R5 ;  /* 0x00000005060075a7 */ /* 0x001064000800017f */
[----:B-1----:R-:W-:Y:S05]  /*8180*/  @!P0 NANOSLEEP.SYNCS 0x989680 ;  /* 0x009896800000895d */ /* 0x002fea0003900000 */
[----:B------:R-:W1:Y:S02]  /*8190*/  @!P0 SYNCS.PHASECHK.TRANS64 P0, [R6+URZ], R5 ;  /* 0x00000005060085a7 */ /* 0x000e64000800007f */
[----:B-1----:R-:W-:Y:S05]  /*81a0*/  @!P0 BRA `(.L_x_184) ;  /* 0xfffffffc00f08947 */ /* 0x002fea000383ffff */
[----:B------:R-:W-:Y:S05]  /*81b0*/  BRA `(.L_x_195) ;  /* 0xfffffffc00287947 */ /* 0x000fea000383ffff */
.L_x_196:
[----:B------:R-:W-:-:S00]  /*81c0*/  BRA `(.L_x_196) ;  /* 0xfffffffc00fc7947 */ /* 0x000fc0000383ffff */
[----:B------:R-:W-:-:S00]  /*81d0*/  NOP ;  /* 0x0000000000007918 */ /* 0x000fc00000000000 */
        /* <DEDUP_REMOVED lines=10> */
.L_x_197:


//--------------------- .nv.global.init           --------------------------
	.section	.nv.global.init,"aw",@progbits
.nv.global.init:
	.type		$str$22,@object
	.size		$str$22,($str$23 - $str$22)
$str$22:
        /*0000*/ 	.byte	0x6b, 0x5f, 0x74, 0x69, 0x6c, 0x65, 0x5f, 0x63, 0x6f, 0x75, 0x6e, 0x74, 0x20, 0x3e, 0x3d, 0x20
        /*0010*/ 	.byte	0x31, 0x00
	.type		$str$23,@object
	.size		$str$23,(__unnamed_1 - $str$23)
$str$23:
        /*0012*/ 	.byte	0x2f, 0x74, 0x6d, 0x70, 0x2f, 0x63, 0x75, 0x74, 0x6c, 0x61, 0x73, 0x73, 0x5f, 0x73, 0x77, 0x65
        /*0022*/ 	.byte	0x65, 0x70, 0x5f, 0x73, 0x72, 0x63, 0x2f, 0x69, 0x6e, 0x63, 0x6c, 0x75, 0x64, 0x65, 0x2f, 0x63
        /*0032*/ 	.byte	0x75, 0x74, 0x6c, 0x61, 0x73, 0x73, 0x2f, 0x67, 0x65, 0x6d, 0x6d, 0x2f, 0x63, 0x6f, 0x6c, 0x6c
        /*0042*/ 	.byte	0x65, 0x63, 0x74, 0x69, 0x76, 0x65, 0x2f, 0x73, 0x6d, 0x39, 0x30, 0x5f, 0x6d, 0x6d, 0x61, 0x5f
        /*0052*/ 	.byte	0x74, 0x6d, 0x61, 0x5f, 0x67, 0x6d, 0x6d, 0x61, 0x5f, 0x73, 0x73, 0x5f, 0x77, 0x61, 0x72, 0x70
        /*0062*/ 	.byte	0x73, 0x70, 0x65, 0x63, 0x69, 0x61, 0x6c, 0x69, 0x7a, 0x65, 0x64, 0x2e, 0x68, 0x70, 0x70, 0x00
	.type		__unnamed_1,@object
	.size		__unnamed_1,(.L_0 - __unnamed_1)
__unnamed_1:
        /*0072*/ 	.byte	0x76, 0x6f, 0x69, 0x64, 0x20, 0x63, 0x75, 0x74, 0x6c, 0x61, 0x73, 0x73, 0x3a, 0x3a, 0x67, 0x65
        /* <DEDUP_REMOVED lines=180> */
        /*0bc2*/ 	.byte	0x75, 0x74, 0x65, 0x3a, 0x3a, 0x69, 0x64, 0x65, 0x6e, 0x74, 0x69, 0x74, 0x79, 0x5d, 0x00
.L_0:


//--------------------- .nv.shared._ZN7cutlass13device_kernelINS_4gemm6kernel13GemmUniversalIN4cute5tupleIJiiiiEEENS1_10collective13CollectiveMmaINS1_34MainloopSm90TmaGmmaWarpSpecializedILi4ENS5_IJNS4_1CILi4EEENSA_ILi2EEENSA_ILi1EEEEEENS1_35KernelTmaWarpSpecializedCooperativeEEENS5_IJNSA_ILi128EEESH_NSA_ILi64EEEEEENS_6half_tENS5_IJlSD_lEEESK_SL_NS4_8TiledMMAINS4_8MMA_AtomIJNS4_4SM904GMMA26MMA_64x128x16_F32F16F16_SSILNSP_5MajorE0ELSR_0ELNSP_7ScaleInE1ELSS_1EEEEEENS4_6LayoutINS5_IJSC_SD_SD_EEENS5_IJSD_NSA_ILi0EEESX_EEEEENS5_IJNS4_10UnderscoreES10_S10_EEEEENS4_23SM90_TMA_LOAD_MULTICASTENS4_14ComposedLayoutINS4_7SwizzleILi3ELi4ELi3EEENS4_18smem_ptr_flag_bitsILi16EEENSV_INS5_IJNSA_ILi8EEESI_EEENS5_IJSI_SD_EEEEEEEvNS4_8identityES13_S1D_vS1E_EENS_8epilogue10collective6detail29Sm90TmaWarpSpecializedAdapterINS1H_15DefaultEpilogueISK_SL_SL_NS1G_6thread17LinearCombinationISK_Li1EffLNS1L_9ScaleType4KindE0ELNS_15FloatRoundStyleE2ESK_EENS1_15EpilogueDefaultEEEEEvvEEEEvNT_6ParamsE --------------------------
	.section	.nv.shared._ZN7cutlass13device_kernelINS_4gemm6kernel13GemmUniversalIN4cute5tupleIJiiiiEEENS1_10collective13CollectiveMmaINS1_34MainloopSm90TmaGmmaWarpSpecializedILi4ENS5_IJNS4_1CILi4EEENSA_ILi2EEENSA_ILi1EEEEEENS1_35KernelTmaWarpSpecializedCooperativeEEENS5_IJNSA_ILi128EEESH_NSA_ILi64EEEEEENS_6half_tENS5_IJlSD_lEEESK_SL_NS4_8TiledMMAINS4_8MMA_AtomIJNS4_4SM904GMMA26MMA_64x128x16_F32F16F16_SSILNSP_5MajorE0ELSR_0ELNSP_7ScaleInE1ELSS_1EEEEEENS4_6LayoutINS5_IJSC_SD_SD_EEENS5_IJSD_NSA_ILi0EEESX_EEEEENS5_IJNS4_10UnderscoreES10_S10_EEEEENS4_23SM90_TMA_LOAD_MULTICASTENS4_14ComposedLayoutINS4_7SwizzleILi3ELi4ELi3EEENS4_18smem_ptr_flag_bitsILi16EEENSV_INS5_IJNSA_ILi8EEESI_EEENS5_IJSI_SD_EEEEEEEvNS4_8identityES13_S1D_vS1E_EENS_8epilogue10collective6detail29Sm90TmaWarpSpecializedAdapterINS1H_15DefaultEpilogueISK_SL_SL_NS1G_6thread17LinearCombinationISK_Li1EffLNS1L_9ScaleType4KindE0ELNS_15FloatRoundStyleE2ESK_EENS1_15EpilogueDefaultEEEEEvvEEEEvNT_6ParamsE,"aw",@nobits
	.sectionflags	@""
	.align	16
	.zero		1024


//--------------------- .nv.shared.reserved.0     --------------------------
	.section	.nv.shared.reserved.0,"aw",@nobits
	.weak		__nv_reservedSMEM_offset_0_alias
	.size		__nv_reservedSMEM_offset_0_alias, 0, 0
	.other		__nv_reservedSMEM_offset_0_alias,@"STO_CUDA_RESERVED_SHARED STV_DEFAULT"
__nv_reservedSMEM_offset_0_alias:
	.zero		0


//--------------------- .nv.global                --------------------------
	.section	.nv.global,"aw",@nobits
.nv.global:
	.type		_ZN40_INTERNAL_c9f1546f_4_k_cu_e36e5fb3_226684cute1_E,@object
	.size		_ZN40_INTERNAL_c9f1546f_4_k_cu_e36e5fb3_226684cute1_E,(_ZN40_INTERNAL_c9f1546f_4_k_cu_e36e5fb3_226684cuda3std3__45__cpo6cbeginE - _ZN40_INTERNAL_c9f1546f_4_k_cu_e36e5fb3_226684cute1_E)
_ZN40_INTERNAL_c9f1546f_4_k_cu_e36e5fb3_226684cute1_E:
	.zero		1
	.type		_ZN40_INTERNAL_c9f1546f_4_k_cu_e36e5fb3_226684cuda3std3__45__cpo6cbeginE,@object
	.size		_ZN40_INTERNAL_c9f1546f_4_k_cu_e36e5fb3_226684cuda3std3__45__cpo6cbeginE,(_ZN40_INTERNAL_c9f1546f_4_k_cu_e36e5fb3_226684cuda3std3__48in_placeE - _ZN40_INTERNAL_c9f1546f_4_k_cu_e36e5fb3_226684cuda3std3__45__cpo6cbeginE)
_ZN40_INTERNAL_c9f1546f_4_k_cu_e36e5fb3_226684cuda3std3__45__cpo6cbeginE:
	.zero		1
	.type		_ZN40_INTERNAL_c9f1546f_4_k_cu_e36e5fb3_226684cuda3std3__48in_placeE,@object
	.size		_ZN40_INTERNAL_c9f1546f_4_k_cu_e36e5fb3_226684cuda3std3__48in_placeE,(_ZN40_INTERNAL_c9f1546f_4_k_cu_e36e5fb3_226684cuda3std6ranges3__45__cpo9iter_moveE - _ZN40_INTERNAL_c9f1546f_4_k_cu_e36e5fb3_226684cuda3std3__48in_placeE)
_ZN40_INTERNAL_c9f1546f_4_k_cu_e36e5fb3_226684cuda3std3__48in_placeE:
	.zero		1
	.type		_ZN40_INTERNAL_c9f1546f_4_k_cu_e36e5fb3_226684cuda3std6ranges3__45__cpo9iter_moveE,@object
	.size		_ZN40_INTERNAL_c9f1546f_4_k_cu_e36e5fb3_226684cuda3std6ranges3__45__cpo9iter_moveE,(_ZN40_INTERNAL_c9f1546f_4_k_cu_e36e5fb3_226684cuda3std3__45__cpo5beginE - _ZN40_INTERNAL_c9f1546f_4_k_cu_e36e5fb3_226684cuda3std6ranges3__45__cpo9iter_moveE)
_ZN40_INTERNAL_c9f1546f_4_k_cu_e36e5fb3_226684cuda3std6ranges3__45__cpo9iter_moveE:
	.zero		1
	.type		_ZN40_INTERNAL_c9f1546f_4_k_cu_e36e5fb3_226684cuda3std3__45__cpo5beginE,@object
	.size		_ZN40_INTERNAL_c9f1546f_4_k_cu_e36e5fb3_226684cuda3std3__45__cpo5beginE,(_ZN40_INTERNAL_c9f1546f_4_k_cu_e36e5fb3_226684cuda3std3__442_GLOBAL__N__c9f1546f_4_k_cu_e36e5fb3_226686ignoreE - _ZN40_INTERNAL_c9f1546f_4_k_cu_e36e5fb3_226684cuda3std3__45__cpo5beginE)
_ZN40_INTERNAL_c9f1546f_4_k_cu_e36e5fb3_226684cuda3std3__45__cpo5beginE:
	.zero		1
	.type		_ZN40_INTERNAL_c9f1546f_4_k_cu_e36e5fb3_226684cuda3std3__442_GLOBAL__N__c9f1546f_4_k_cu_e36e5fb3_226686ignoreE,@object
	.size		_ZN40_INTERNAL_c9f1546f_4_k_cu_e36e5fb3_226684cuda3std3__442_GLOBAL__N__c9f1546f_4_k_cu_e36e5fb3_226686ignoreE,(_ZN40_INTERNAL_c9f1546f_4_k_cu_e36e5fb3_226684cute7productE - _ZN40_INTERNAL_c9f1546f_4_k_cu_e36e5fb3_226684cuda3std3__442_GLOBAL__N__c9f1546f_4_k_cu_e36e5fb3_226686ignoreE)
_ZN40_INTERNAL_c9f1546f_4_k_cu_e36e5fb3_226684cuda3std3__442_GLOBAL__N__c9f1546f_4_k_cu_e36e5fb3_226686ignoreE:
	.zero		1
	.type		_ZN40_INTERNAL_c9f1546f_4_k_cu_e36e5fb3_226684cute7productE,@object
	.size		_ZN40_INTERNAL_c9f1546f_4_k_cu_e36e5fb3_226684cute7productE,(_ZN40_INTERNAL_c9f1546f_4_k_cu_e36e5fb3_226684cuda3std3__45__cpo3endE - _ZN40_INTERNAL_c9f1546f_4_k_cu_e36e5fb3_226684cute7productE)
_ZN40_INTERNAL_c9f1546f_4_k_cu_e36e5fb3_226684cute7productE:
	.zero		1
	.type		_ZN40_INTERNAL_c9f1546f_4_k_cu_e36e5fb3_226684cuda3std3__45__cpo3endE,@object
	.size		_ZN40_INTERNAL_c9f1546f_4_k_cu_e36e5fb3_226684cuda3std3__45__cpo3endE,(_ZN40_INTERNAL_c9f1546f_4_k_cu_e36e5fb3_226684cuda3std3__419piecewise_constructE - _ZN40_INTERNAL_c9f1546f_4_k_cu_e36e5fb3_226684cuda3std3__45__cpo3endE)
_ZN40_INTERNAL_c9f1546f_4_k_cu_e36e5fb3_226684cuda3std3__45__cpo3endE:
	.zero		1
	.type		_ZN40_INTERNAL_c9f1546f_4_k_cu_e36e5fb3_226684cuda3std3__419piecewise_constructE,@object
	.size		_ZN40_INTERNAL_c9f1546f_4_k_cu_e36e5fb3_226684cuda3std3__419piecewise_constructE,(_ZN40_INTERNAL_c9f1546f_4_k_cu_e36e5fb3_226684cuda3std3__45__cpo4cendE - _ZN40_INTERNAL_c9f1546f_4_k_cu_e36e5fb3_226684cuda3std3__419piecewise_constructE)
_ZN40_INTERNAL_c9f1546f_4_k_cu_e36e5fb3_226684cuda3std3__419piecewise_constructE:
	.zero		1
	.type		_ZN40_INTERNAL_c9f1546f_4_k_cu_e36e5fb3_226684cuda3std3__45__cpo4cendE,@object
	.size		_ZN40_INTERNAL_c9f1546f_4_k_cu_e36e5fb3_226684cuda3std3__45__cpo4cendE,(_ZN40_INTERNAL_c9f1546f_4_k_cu_e36e5fb3_226684cuda3std6ranges3__45__cpo4swapE - _ZN40_INTERNAL_c9f1546f_4_k_cu_e36e5fb3_226684cuda3std3__45__cpo4cendE)
_ZN40_INTERNAL_c9f1546f_4_k_cu_e36e5fb3_226684cuda3std3__45__cpo4cendE:
	.zero		1
	.type		_ZN40_INTERNAL_c9f1546f_4_k_cu_e36e5fb3_226684cuda3std6ranges3__45__cpo4swapE,@object
	.size		_ZN40_INTERNAL_c9f1546f_4_k_cu_e36e5fb3_226684cuda3std6ranges3__45__cpo4swapE,(.L_8 - _ZN40_INTERNAL_c9f1546f_4_k_cu_e36e5fb3_226684cuda3std6ranges3__45__cpo4swapE)
_ZN40_INTERNAL_c9f1546f_4_k_cu_e36e5fb3_226684cuda3std6ranges3__45__cpo4swapE:
	.zero		1
.L_8:


//--------------------- .nv.constant0._ZN7cutlass13device_kernelINS_4gemm6kernel13GemmUniversalIN4cute5tupleIJiiiiEEENS1_10collective13CollectiveMmaINS1_34MainloopSm90TmaGmmaWarpSpecializedILi4ENS5_IJNS4_1CILi4EEENSA_ILi2EEENSA_ILi1EEEEEENS1_35KernelTmaWarpSpecializedCooperativeEEENS5_IJNSA_ILi128EEESH_NSA_ILi64EEEEEENS_6half_tENS5_IJlSD_lEEESK_SL_NS4_8TiledMMAINS4_8MMA_AtomIJNS4_4SM904GMMA26MMA_64x128x16_F32F16F16_SSILNSP_5MajorE0ELSR_0ELNSP_7ScaleInE1ELSS_1EEEEEENS4_6LayoutINS5_IJSC_SD_SD_EEENS5_IJSD_NSA_ILi0EEESX_EEEEENS5_IJNS4_10UnderscoreES10_S10_EEEEENS4_23SM90_TMA_LOAD_MULTICASTENS4_14ComposedLayoutINS4_7SwizzleILi3ELi4ELi3EEENS4_18smem_ptr_flag_bitsILi16EEENSV_INS5_IJNSA_ILi8EEESI_EEENS5_IJSI_SD_EEEEEEEvNS4_8identityES13_S1D_vS1E_EENS_8epilogue10collective6detail29Sm90TmaWarpSpecializedAdapterINS1H_15DefaultEpilogueISK_SL_SL_NS1G_6thread17LinearCombinationISK_Li1EffLNS1L_9ScaleType4KindE0ELNS_15FloatRoundStyleE2ESK_EENS1_15EpilogueDefaultEEEEEvvEEEEvNT_6ParamsE --------------------------
	.section	.nv.constant0._ZN7cutlass13device_kernelINS_4gemm6kernel13GemmUniversalIN4cute5tupleIJiiiiEEENS1_10collective13CollectiveMmaINS1_34MainloopSm90TmaGmmaWarpSpecializedILi4ENS5_IJNS4_1CILi4EEENSA_ILi2EEENSA_ILi1EEEEEENS1_35KernelTmaWarpSpecializedCooperativeEEENS5_IJNSA_ILi128EEESH_NSA_ILi64EEEEEENS_6half_tENS5_IJlSD_lEEESK_SL_NS4_8TiledMMAINS4_8MMA_AtomIJNS4_4SM904GMMA26MMA_64x128x16_F32F16F16_SSILNSP_5MajorE0ELSR_0ELNSP_7ScaleInE1ELSS_1EEEEEENS4_6LayoutINS5_IJSC_SD_SD_EEENS5_IJSD_NSA_ILi0EEESX_EEEEENS5_IJNS4_10UnderscoreES10_S10_EEEEENS4_23SM90_TMA_LOAD_MULTICASTENS4_14ComposedLayoutINS4_7SwizzleILi3ELi4ELi3EEENS4_18smem_ptr_flag_bitsILi16EEENSV_INS5_IJNSA_ILi8EEESI_EEENS5_IJSI_SD_EEEEEEEvNS4_8identityES13_S1D_vS1E_EENS_8epilogue10collective6detail29Sm90TmaWarpSpecializedAdapterINS1H_15DefaultEpilogueISK_SL_SL_NS1G_6thread17LinearCombinationISK_Li1EffLNS1L_9ScaleType4KindE0ELNS_15FloatRoundStyleE2ESK_EENS1_15EpilogueDefaultEEEEEvvEEEEvNT_6ParamsE,"a",@progbits
	.sectionflags	@""
	.align	4
.nv.constant0._ZN7cutlass13device_kernelINS_4gemm6kernel13GemmUniversalIN4cute5tupleIJiiiiEEENS1_10collective13CollectiveMmaINS1_34MainloopSm90TmaGmmaWarpSpecializedILi4ENS5_IJNS4_1CILi4EEENSA_ILi2EEENSA_ILi1EEEEEENS1_35KernelTmaWarpSpecializedCooperativeEEENS5_IJNSA_ILi128EEESH_NSA_ILi64EEEEEENS_6half_tENS5_IJlSD_lEEESK_SL_NS4_8TiledMMAINS4_8MMA_AtomIJNS4_4SM904GMMA26MMA_64x128x16_F32F16F16_SSILNSP_5MajorE0ELSR_0ELNSP_7ScaleInE1ELSS_1EEEEEENS4_6LayoutINS5_IJSC_SD_SD_EEENS5_IJSD_NSA_ILi0EEESX_EEEEENS5_IJNS4_10UnderscoreES10_S10_EEEEENS4_23SM90_TMA_LOAD_MULTICASTENS4_14ComposedLayoutINS4_7SwizzleILi3ELi4ELi3EEENS4_18smem_ptr_flag_bitsILi16EEENSV_INS5_IJNSA_ILi8EEESI_EEENS5_IJSI_SD_EEEEEEEvNS4_8identityES13_S1D_vS1E_EENS_8epilogue10collective6detail29Sm90TmaWarpSpecializedAdapterINS1H_15DefaultEpilogueISK_SL_SL_NS1G_6thread17LinearCombinationISK_Li1EffLNS1L_9ScaleType4KindE0ELNS_15FloatRoundStyleE2ESK_EENS1_15EpilogueDefaultEEEEEvvEEEEvNT_6ParamsE:
	.zero		1664


//--------------------- SYMBOLS --------------------------

	.type		.nv.reservedSmem.offset0,@object
	.size		.nv.reservedSmem.offset0,0x4
	.type		__assertfail,@function
